	.target	sm_100

	.elftype	@"ET_EXEC"


//--------------------- .note.nv.tkinfo           --------------------------
	.section	.note.nv.tkinfo,"",@"SHT_NOTE"
	.sectionflags	@"SHF_NOTE_NV_TKINFO"
	.tkinfo
        /*0018*/ 	.word	0x00000081
        /*0030*/ 	.string	""
        /*0030*/ 	.string	"ptxas"
        /*0030*/ 	.string	"Cuda compilation tools, release 12.9, V12.9.86"
        /*0030*/ 	.string	"Build cuda_12.9.r12.9/compiler.36037853_0"
        /*0030*/ 	.string	"-regUsageLevel 10 -arch sm_100f -m 64 "



//--------------------- .note.nv.cuver            --------------------------
	.section	.note.nv.cuver,"",@"SHT_NOTE"
	.sectionflags	@"SHF_NOTE_NV_CUVER"
        /*0018*/ 	.short	0x0001
        /*001a*/ 	.short	0x0064
        /*001c*/ 	.short	0x0001
        /*001e*/ 	.short	0x0000
        /*0020*/ 	.short	0x0001
        /*0022*/ 	.short	0x0000


//--------------------- .nv.info                  --------------------------
	.section	.nv.info,"",@"SHT_CUDA_INFO"
	.align	4


	//----- nvinfo : EIATTR_REGCOUNT
	.align		4
        /*0000*/ 	.byte	0x04, 0x2f
        /*0002*/ 	.short	(.L_15 - .L_14)
	.align		4
.L_14:
        /*0004*/ 	.word	index@(_ZN9deep_gemm24sm100_fp8_gemm_1d1d_implILN4cute4UMMA5MajorE0ELS3_0ELj0ELj7168ELj2048ELj128ELj192ELj128ELj1ELj128ELj128ELj128ELj4ELj128ELj128ELj1ELb0ELj143ELNS_8GemmTypeE0ELb0EN7cutlass10bfloat16_tENS_16EpilogueIdentityEEEvPijjj14CUtensorMap_stS9_S9_S9_S9_)
        /*0008*/ 	.word	0x0000002f


	//----- nvinfo : EIATTR_FRAME_SIZE
	.align		4
.L_15:
        /*000c*/ 	.byte	0x04, 0x11
        /*000e*/ 	.short	(.L_17 - .L_16)
	.align		4
.L_16:
        /*0010*/ 	.word	index@($__internal_3_$__cuda_sm20_div_u16)
        /*0014*/ 	.word	0x00000000


	//----- nvinfo : EIATTR_FRAME_SIZE
	.align		4
.L_17:
        /*0018*/ 	.byte	0x04, 0x11
        /*001a*/ 	.short	(.L_19 - .L_18)
	.align		4
.L_18:
        /*001c*/ 	.word	index@($__internal_2_$__cuda_sm10x_tcgen05_guardrail_trap_unallocated_columns_being_dealloced)
        /*0020*/ 	.word	0x00000000


	//----- nvinfo : EIATTR_FRAME_SIZE
	.align		4
.L_19:
        /*0024*/ 	.byte	0x04, 0x11
        /*0026*/ 	.short	(.L_21 - .L_20)
	.align		4
.L_20:
        /*0028*/ 	.word	index@($__internal_1_$__cuda_sm10x_tcgen05_guardrail_trap_phase_invalid_during_alloc)
        /*002c*/ 	.word	0x00000000


	//----- nvinfo : EIATTR_FRAME_SIZE
	.align		4
.L_21:
        /*0030*/ 	.byte	0x04, 0x11
        /*0032*/ 	.short	(.L_23 - .L_22)
	.align		4
.L_22:
        /*0034*/ 	.word	index@($__internal_0_$__cuda_sm10x_tcgen05_guardrail_trap_col_being_dealloced_not_returned_by_alloc)
        /*0038*/ 	.word	0x00000000


	//----- nvinfo : EIATTR_FRAME_SIZE
	.align		4
.L_23:
        /*003c*/ 	.byte	0x04, 0x11
        /*003e*/ 	.short	(.L_25 - .L_24)
	.align		4
.L_24:
        /*0040*/ 	.word	index@(_ZN9deep_gemm24sm100_fp8_gemm_1d1d_implILN4cute4UMMA5MajorE0ELS3_0ELj0ELj7168ELj2048ELj128ELj192ELj128ELj1ELj128ELj128ELj128ELj4ELj128ELj128ELj1ELb0ELj143ELNS_8GemmTypeE0ELb0EN7cutlass10bfloat16_tENS_16EpilogueIdentityEEEvPijjj14CUtensorMap_stS9_S9_S9_S9_)
        /*0044*/ 	.word	0x00000000


	//----- nvinfo : EIATTR_MIN_STACK_SIZE
	.align		4
.L_25:
        /*0048*/ 	.byte	0x04, 0x12
        /*004a*/ 	.short	(.L_27 - .L_26)
	.align		4
.L_26:
        /*004c*/ 	.word	index@(_ZN9deep_gemm24sm100_fp8_gemm_1d1d_implILN4cute4UMMA5MajorE0ELS3_0ELj0ELj7168ELj2048ELj128ELj192ELj128ELj1ELj128ELj128ELj128ELj4ELj128ELj128ELj1ELb0ELj143ELNS_8GemmTypeE0ELb0EN7cutlass10bfloat16_tENS_16EpilogueIdentityEEEvPijjj14CUtensorMap_stS9_S9_S9_S9_)
        /*0050*/ 	.word	0x00000000
.L_27:


//--------------------- .nv.info._ZN9deep_gemm24sm100_fp8_gemm_1d1d_implILN4cute4UMMA5MajorE0ELS3_0ELj0ELj7168ELj2048ELj128ELj192ELj128ELj1ELj128ELj128ELj128ELj4ELj128ELj128ELj1ELb0ELj143ELNS_8GemmTypeE0ELb0EN7cutlass10bfloat16_tENS_16EpilogueIdentityEEEvPijjj14CUtensorMap_stS9_S9_S9_S9_ --------------------------
	.section	.nv.info._ZN9deep_gemm24sm100_fp8_gemm_1d1d_implILN4cute4UMMA5MajorE0ELS3_0ELj0ELj7168ELj2048ELj128ELj192ELj128ELj1ELj128ELj128ELj128ELj4ELj128ELj128ELj1ELb0ELj143ELNS_8GemmTypeE0ELb0EN7cutlass10bfloat16_tENS_16EpilogueIdentityEEEvPijjj14CUtensorMap_stS9_S9_S9_S9_,"",@"SHT_CUDA_INFO"
	.sectionflags	@""
	.align	4


	//----- nvinfo : EIATTR_CUDA_API_VERSION
	.align		4
        /*0000*/ 	.byte	0x04, 0x37
        /*0002*/ 	.short	(.L_29 - .L_28)
.L_28:
        /*0004*/ 	.word	0x00000081


	//----- nvinfo : EIATTR_KPARAM_INFO
	.align		4
.L_29:
        /*0008*/ 	.byte	0x04, 0x17
        /*000a*/ 	.short	(.L_31 - .L_30)
.L_30:
        /*000c*/ 	.word	0x00000000
        /*0010*/ 	.short	0x0008
        /*0012*/ 	.short	0x0240
        /*0014*/ 	.byte	0x00, 0xf0, 0x01, 0x02


	//----- nvinfo : EIATTR_KPARAM_INFO
	.align		4
.L_31:
        /*0018*/ 	.byte	0x04, 0x17
        /*001a*/ 	.short	(.L_33 - .L_32)
.L_32:
        /*001c*/ 	.word	0x00000000
        /*0020*/ 	.short	0x0007
        /*0022*/ 	.short	0x01c0
        /*0024*/ 	.byte	0x00, 0xf0, 0x01, 0x02


	//----- nvinfo : EIATTR_KPARAM_INFO
	.align		4
.L_33:
        /*0028*/ 	.byte	0x04, 0x17
        /*002a*/ 	.short	(.L_35 - .L_34)
.L_34:
        /*002c*/ 	.word	0x00000000
        /*0030*/ 	.short	0x0006
        /*0032*/ 	.short	0x0140
        /*0034*/ 	.byte	0x00, 0xf0, 0x01, 0x02


	//----- nvinfo : EIATTR_KPARAM_INFO
	.align		4
.L_35:
        /*0038*/ 	.byte	0x04, 0x17
        /*003a*/ 	.short	(.L_37 - .L_36)
.L_36:
        /*003c*/ 	.word	0x00000000
        /*0040*/ 	.short	0x0005
        /*0042*/ 	.short	0x00c0
        /*0044*/ 	.byte	0x00, 0xf0, 0x01, 0x02


	//----- nvinfo : EIATTR_KPARAM_INFO
	.align		4
.L_37:
        /*0048*/ 	.byte	0x04, 0x17
        /*004a*/ 	.short	(.L_39 - .L_38)
.L_38:
        /*004c*/ 	.word	0x00000000
        /*0050*/ 	.short	0x0004
        /*0052*/ 	.short	0x0040
        /*0054*/ 	.byte	0x00, 0xf0, 0x01, 0x02


	//----- nvinfo : EIATTR_KPARAM_INFO
	.align		4
.L_39:
        /*0058*/ 	.byte	0x04, 0x17
        /*005a*/ 	.short	(.L_41 - .L_40)
.L_40:
        /*005c*/ 	.word	0x00000000
        /*0060*/ 	.short	0x0003
        /*0062*/ 	.short	0x0010
        /*0064*/ 	.byte	0x00, 0xf0, 0x11, 0x00


	//----- nvinfo : EIATTR_KPARAM_INFO
	.align		4
.L_41:
        /*0068*/ 	.byte	0x04, 0x17
        /*006a*/ 	.short	(.L_43 - .L_42)
.L_42:
        /*006c*/ 	.word	0x00000000
        /*0070*/ 	.short	0x0002
        /*0072*/ 	.short	0x000c
        /*0074*/ 	.byte	0x00, 0xf0, 0x11, 0x00


	//----- nvinfo : EIATTR_KPARAM_INFO
	.align		4
.L_43:
        /*0078*/ 	.byte	0x04, 0x17
        /*007a*/ 	.short	(.L_45 - .L_44)
.L_44:
        /*007c*/ 	.word	0x00000000
        /*0080*/ 	.short	0x0001
        /*0082*/ 	.short	0x0008
        /*0084*/ 	.byte	0x00, 0xf0, 0x11, 0x00


	//----- nvinfo : EIATTR_KPARAM_INFO
	.align		4
.L_45:
        /*0088*/ 	.byte	0x04, 0x17
        /*008a*/ 	.short	(.L_47 - .L_46)
.L_46:
        /*008c*/ 	.word	0x00000000
        /*0090*/ 	.short	0x0000
        /*0092*/ 	.short	0x0000
        /*0094*/ 	.byte	0x00, 0xf5, 0x21, 0x00


	//----- nvinfo : EIATTR_AT_ENTRY_FRAGMENTS
	.align		4
.L_47:
        /*0098*/ 	.byte	0x04, 0x4f
        /*009a*/ 	.short	(.L_49 - .L_48)


	//   ....[0]....
.L_48:
        /*009c*/ 	.word	0x00000004


	//----- nvinfo : EIATTR_RESERVED_SMEM_USED
	.align		4
.L_49:
        /*00a0*/ 	.byte	0x01, 0x41
	.zero		2


	//----- nvinfo : EIATTR_SPARSE_MMA_MASK
	.align		4
        /*00a4*/ 	.byte	0x03, 0x50
        /*00a6*/ 	.short	0x0000


	//----- nvinfo : EIATTR_TCGEN05_1CTA_USED
	.align		4
        /*00a8*/ 	.byte	0x01, 0x51
	.zero		2


	//----- nvinfo : EIATTR_MAXREG_COUNT
	.align		4
        /*00ac*/ 	.byte	0x03, 0x1b
        /*00ae*/ 	.short	0x00ff


	//----- nvinfo : EIATTR_NUM_BARRIERS
	.align		4
        /*00b0*/ 	.byte	0x02, 0x4c
        /*00b2*/ 	.byte	0x09
	.zero		1


	//----- nvinfo : EIATTR_INT_WARP_WIDE_INSTR_OFFSETS
	.align		4
        /*00b4*/ 	.byte	0x04, 0x31
        /*00b6*/ 	.short	(.L_51 - .L_50)


	//   ....[0]....
.L_50:
        /*00b8*/ 	.word	0x00004b60


	//   ....[1]....
        /*00bc*/ 	.word	0x00004b80


	//----- nvinfo : EIATTR_COOP_GROUP_MASK_REGIDS
	.align		4
.L_51:
        /*00c0*/ 	.byte	0x04, 0x29
        /*00c2*/ 	.short	(.L_53 - .L_52)


	//   ....[0]....
.L_52:
        /*00c4*/ 	.word	0xffffffff


	//   ....[1]....
        /*00c8*/ 	.word	0xffffffff


	//   ....[2]....
        /*00cc*/ 	.word	0xffffffff


	//   ....[3]....
        /*00d0*/ 	.word	0xffffffff


	//   ....[4]....
        /*00d4*/ 	.word	0xffffffff


	//   ....[5]....
        /*00d8*/ 	.word	0xffffffff


	//   ....[6]....
        /*00dc*/ 	.word	0xffffffff


	//   ....[7]....
        /*00e0*/ 	.word	0xffffffff


	//   ....[8]....
        /*00e4*/ 	.word	0xffffffff


	//   ....[9]....
        /*00e8*/ 	.word	0xffffffff


	//   ....[10]....
        /*00ec*/ 	.word	0xffffffff


	//   ....[11]....
        /*00f0*/ 	.word	0xffffffff


	//   ....[12]....
        /*00f4*/ 	.word	0xffffffff


	//   ....[13]....
        /*00f8*/ 	.word	0xffffffff


	//----- nvinfo : EIATTR_COOP_GROUP_INSTR_OFFSETS
	.align		4
.L_53:
        /*00fc*/ 	.byte	0x04, 0x28
        /*00fe*/ 	.short	(.L_55 - .L_54)


	//   ....[0]....
.L_54:
        /*0100*/ 	.word	0x00000030


	//   ....[1]....
        /*0104*/ 	.word	0x00000470


	//   ....[2]....
        /*0108*/ 	.word	0x00000730


	//   ....[3]....
        /*010c*/ 	.word	0x00000b40


	//   ....[4]....
        /*0110*/ 	.word	0x00000c10


	//   ....[5]....
        /*0114*/ 	.word	0x00000cd0


	//   ....[6]....
        /*0118*/ 	.word	0x000012f0


	//   ....[7]....
        /*011c*/ 	.word	0x00001310


	//   ....[8]....
        /*0120*/ 	.word	0x00001330


	//   ....[9]....
        /*0124*/ 	.word	0x00001580


	//   ....[10]....
        /*0128*/ 	.word	0x000015b0


	//   ....[11]....
        /*012c*/ 	.word	0x000015d0


	//   ....[12]....
        /*0130*/ 	.word	0x00004a80


	//   ....[13]....
        /*0134*/ 	.word	0x00004c40


	//----- nvinfo : EIATTR_VRC_CTA_INIT_COUNT
	.align		4
.L_55:
        /*0138*/ 	.byte	0x02, 0x4a
        /*013a*/ 	.byte	0x80
	.zero		1


	//----- nvinfo : EIATTR_MBARRIER_INSTR_OFFSETS
	.align		4
        /*013c*/ 	.byte	0x04, 0x39
        /*013e*/ 	.short	(.L_57 - .L_56)


	//   ....[0]....
.L_56:
        /*0140*/ 	.word	0x00000330
        /*0144*/ 	.word	0x000000ff
        /*0148*/ 	.word	0x00031800
        /*014c*/ 	.short	0x0100
        /*014e*/ 	.byte	0x05
	.zero		1


	//   ....[1]....
        /*0150*/ 	.word	0x00000340
        /*0154*/ 	.word	0x000000ff
        /*0158*/ 	.word	0x00031820
        /*015c*/ 	.short	0x0100
        /*015e*/ 	.byte	0x05
	.zero		1


	//   ....[2]....
        /*0160*/ 	.word	0x00000350
        /*0164*/ 	.word	0x000000ff
        /*0168*/ 	.word	0x00031840
        /*016c*/ 	.short	0x0100
        /*016e*/ 	.byte	0x05
	.zero		1


	//   ....[3]....
        /*0170*/ 	.word	0x00000360
        /*0174*/ 	.word	0x000000ff
        /*0178*/ 	.word	0x00031808
        /*017c*/ 	.short	0x0100
        /*017e*/ 	.byte	0x05
	.zero		1


	//   ....[4]....
        /*0180*/ 	.word	0x00000370
        /*0184*/ 	.word	0x000000ff
        /*0188*/ 	.word	0x00031828
        /*018c*/ 	.short	0x0100
        /*018e*/ 	.byte	0x05
	.zero		1


	//   ....[5]....
        /*0190*/ 	.word	0x00000380
        /*0194*/ 	.word	0x000000ff
        /*0198*/ 	.word	0x00031848
        /*019c*/ 	.short	0x0100
        /*019e*/ 	.byte	0x05
	.zero		1


	//   ....[6]....
        /*01a0*/ 	.word	0x00000390
        /*01a4*/ 	.word	0x000000ff
        /*01a8*/ 	.word	0x00031810
        /*01ac*/ 	.short	0x0100
        /*01ae*/ 	.byte	0x05
	.zero		1


	//   ....[7]....
        /*01b0*/ 	.word	0x000003a0
        /*01b4*/ 	.word	0x000000ff
        /*01b8*/ 	.word	0x00031830
        /*01bc*/ 	.short	0x0100
        /*01be*/ 	.byte	0x05
	.zero		1


	//   ....[8]....
        /*01c0*/ 	.word	0x000003b0
        /*01c4*/ 	.word	0x000000ff
        /*01c8*/ 	.word	0x00031850
        /*01cc*/ 	.short	0x0100
        /*01ce*/ 	.byte	0x05
	.zero		1


	//   ....[9]....
        /*01d0*/ 	.word	0x000003c0
        /*01d4*/ 	.word	0x000000ff
        /*01d8*/ 	.word	0x00031818
        /*01dc*/ 	.short	0x0100
        /*01de*/ 	.byte	0x05
	.zero		1


	//   ....[10]....
        /*01e0*/ 	.word	0x000003d0
        /*01e4*/ 	.word	0x000000ff
        /*01e8*/ 	.word	0x00031838
        /*01ec*/ 	.short	0x0100
        /*01ee*/ 	.byte	0x05
	.zero		1


	//   ....[11]....
        /*01f0*/ 	.word	0x000003e0
        /*01f4*/ 	.word	0x000000ff
        /*01f8*/ 	.word	0x00031858
        /*01fc*/ 	.short	0x0100
        /*01fe*/ 	.byte	0x05
	.zero		1


	//   ....[12]....
        /*0200*/ 	.word	0x000003f0
        /*0204*/ 	.word	0x000000ff
        /*0208*/ 	.word	0x00031860
        /*020c*/ 	.short	0x0100
        /*020e*/ 	.byte	0x05
	.zero		1


	//   ....[13]....
        /*0210*/ 	.word	0x00000400
        /*0214*/ 	.word	0x000000ff
        /*0218*/ 	.word	0x00031870
        /*021c*/ 	.short	0x0100
        /*021e*/ 	.byte	0x05
	.zero		1


	//   ....[14]....
        /*0220*/ 	.word	0x00000410
        /*0224*/ 	.word	0x000000ff
        /*0228*/ 	.word	0x00031868
        /*022c*/ 	.short	0x0100
        /*022e*/ 	.byte	0x05
	.zero		1


	//   ....[15]....
        /*0230*/ 	.word	0x00000420
        /*0234*/ 	.word	0x000000ff
        /*0238*/ 	.word	0x00031878
        /*023c*/ 	.short	0x0100
        /*023e*/ 	.byte	0x05
	.zero		1


	//   ....[16]....
        /*0240*/ 	.word	0x00000a20
        /*0244*/ 	.word	0x00000002
        /*0248*/ 	.word	0x00031800
        /*024c*/ 	.short	0x010a
        /*024e*/ 	.byte	0xff
	.zero		1


	//   ....[17]....
        /*0250*/ 	.word	0x00000dc0
        /*0254*/ 	.word	0x00000002
        /*0258*/ 	.word	0x00000000
        /*025c*/ 	.short	0x0101
        /*025e*/ 	.byte	0xff
	.zero		1


	//   ....[18]....
        /*0260*/ 	.word	0x000010e0
        /*0264*/ 	.word	0x00000000
        /*0268*/ 	.word	0x00031870
        /*026c*/ 	.short	0x010a
        /*026e*/ 	.byte	0x08
	.zero		1


	//   ....[19]....
        /*0270*/ 	.word	0x00001180
        /*0274*/ 	.word	0x000000ff
        /*0278*/ 	.word	0x00031840
        /*027c*/ 	.short	0x010a
        /*027e*/ 	.byte	0x0d
	.zero		1


	//   ....[20]....
        /*0280*/ 	.word	0x00001550
        /*0284*/ 	.word	0x000000ff
        /*0288*/ 	.word	0x00031840
        /*028c*/ 	.short	0x010a
        /*028e*/ 	.byte	0x09
	.zero		1


	//   ....[21]....
        /*0290*/ 	.word	0x00001b10
        /*0294*/ 	.word	0x00000000
        /*0298*/ 	.word	0x00031820
        /*029c*/ 	.short	0x010a
        /*029e*/ 	.byte	0xff
	.zero		1


	//   ....[22]....
        /*02a0*/ 	.word	0x00001eb0
        /*02a4*/ 	.word	0x00000000
        /*02a8*/ 	.word	0x00031828
        /*02ac*/ 	.short	0x010a
        /*02ae*/ 	.byte	0xff
	.zero		1


	//   ....[23]....
        /*02b0*/ 	.word	0x00002020
        /*02b4*/ 	.word	0x00000000
        /*02b8*/ 	.word	0x00031830
        /*02bc*/ 	.short	0x010a
        /*02be*/ 	.byte	0xff
	.zero		1


	//   ....[24]....
        /*02c0*/ 	.word	0x00002180
        /*02c4*/ 	.word	0x00000000
        /*02c8*/ 	.word	0x00031838
        /*02cc*/ 	.short	0x010a
        /*02ce*/ 	.byte	0xff
	.zero		1


	//   ....[25]....
        /*02d0*/ 	.word	0x000022b0
        /*02d4*/ 	.word	0x00000000
        /*02d8*/ 	.word	0x00031820
        /*02dc*/ 	.short	0x010a
        /*02de*/ 	.byte	0xff
	.zero		1


	//   ....[26]....
        /*02e0*/ 	.word	0x000024c0
        /*02e4*/ 	.word	0x00000000
        /*02e8*/ 	.word	0x00031828
        /*02ec*/ 	.short	0x010a
        /*02ee*/ 	.byte	0xff
	.zero		1


	//   ....[27]....
        /*02f0*/ 	.word	0x000025f0
        /*02f4*/ 	.word	0x00000000
        /*02f8*/ 	.word	0x00031830
        /*02fc*/ 	.short	0x010a
        /*02fe*/ 	.byte	0xff
	.zero		1


	//   ....[28]....
        /*0300*/ 	.word	0x00002720
        /*0304*/ 	.word	0x00000000
        /*0308*/ 	.word	0x00031838
        /*030c*/ 	.short	0x010a
        /*030e*/ 	.byte	0xff
	.zero		1


	//   ....[29]....
        /*0310*/ 	.word	0x00002850
        /*0314*/ 	.word	0x00000000
        /*0318*/ 	.word	0x00031820
        /*031c*/ 	.short	0x010a
        /*031e*/ 	.byte	0xff
	.zero		1


	//   ....[30]....
        /*0320*/ 	.word	0x00002a60
        /*0324*/ 	.word	0x00000000
        /*0328*/ 	.word	0x00031828
        /*032c*/ 	.short	0x010a
        /*032e*/ 	.byte	0xff
	.zero		1


	//   ....[31]....
        /*0330*/ 	.word	0x00002b90
        /*0334*/ 	.word	0x00000000
        /*0338*/ 	.word	0x00031830
        /*033c*/ 	.short	0x010a
        /*033e*/ 	.byte	0xff
	.zero		1


	//   ....[32]....
        /*0340*/ 	.word	0x00002cc0
        /*0344*/ 	.word	0x00000000
        /*0348*/ 	.word	0x00031838
        /*034c*/ 	.short	0x010a
        /*034e*/ 	.byte	0xff
	.zero		1


	//   ....[33]....
        /*0350*/ 	.word	0x00002df0
        /*0354*/ 	.word	0x00000000
        /*0358*/ 	.word	0x00031820
        /*035c*/ 	.short	0x010a
        /*035e*/ 	.byte	0xff
	.zero		1


	//   ....[34]....
        /*0360*/ 	.word	0x00003000
        /*0364*/ 	.word	0x00000000
        /*0368*/ 	.word	0x00031828
        /*036c*/ 	.short	0x010a
        /*036e*/ 	.byte	0xff
	.zero		1


	//   ....[35]....
        /*0370*/ 	.word	0x00003130
        /*0374*/ 	.word	0x00000000
        /*0378*/ 	.word	0x00031830
        /*037c*/ 	.short	0x010a
        /*037e*/ 	.byte	0xff
	.zero		1


	//   ....[36]....
        /*0380*/ 	.word	0x00003260
        /*0384*/ 	.word	0x00000000
        /*0388*/ 	.word	0x00031838
        /*038c*/ 	.short	0x010a
        /*038e*/ 	.byte	0xff
	.zero		1


	//   ....[37]....
        /*0390*/ 	.word	0x000037b0
        /*0394*/ 	.word	0x00000002
        /*0398*/ 	.word	0x00031860
        /*039c*/ 	.short	0x010a
        /*039e*/ 	.byte	0xff
	.zero		1


	//   ....[38]....
        /*03a0*/ 	.word	0x000048e0
        /*03a4*/ 	.word	0x00000002
        /*03a8*/ 	.word	0x00000000
        /*03ac*/ 	.short	0x0101
        /*03ae*/ 	.byte	0xff
	.zero		1


	//   ....[39]....
        /*03b0*/ 	.word	0x00004c70
        /*03b4*/ 	.word	0x00000002
        /*03b8*/ 	.word	0x00031800
        /*03bc*/ 	.short	0x010a
        /*03be*/ 	.byte	0xff
	.zero		1


	//   ....[40]....
        /*03c0*/ 	.word	0x00004cf0
        /*03c4*/ 	.word	0x00000000
        /*03c8*/ 	.word	0x00031870
        /*03cc*/ 	.short	0x010a
        /*03ce*/ 	.byte	0xff
	.zero		1


	//   ....[41]....
        /*03d0*/ 	.word	0x00004d60
        /*03d4*/ 	.word	0x00000002
        /*03d8*/ 	.word	0x00031840
        /*03dc*/ 	.short	0x010a
        /*03de*/ 	.byte	0xff
	.zero		1


	//   ....[42]....
        /*03e0*/ 	.word	0x00004dd0
        /*03e4*/ 	.word	0x00000002
        /*03e8*/ 	.word	0x00031840
        /*03ec*/ 	.short	0x010a
        /*03ee*/ 	.byte	0xff
	.zero		1


	//   ....[43]....
        /*03f0*/ 	.word	0x00004e40
        /*03f4*/ 	.word	0x00000000
        /*03f8*/ 	.word	0x00031820
        /*03fc*/ 	.short	0x010a
        /*03fe*/ 	.byte	0xff
	.zero		1


	//   ....[44]....
        /*0400*/ 	.word	0x00004eb0
        /*0404*/ 	.word	0x00000000
        /*0408*/ 	.word	0x00031828
        /*040c*/ 	.short	0x010a
        /*040e*/ 	.byte	0xff
	.zero		1


	//   ....[45]....
        /*0410*/ 	.word	0x00004f20
        /*0414*/ 	.word	0x00000000
        /*0418*/ 	.word	0x00031830
        /*041c*/ 	.short	0x010a
        /*041e*/ 	.byte	0xff
	.zero		1


	//   ....[46]....
        /*0420*/ 	.word	0x00004f90
        /*0424*/ 	.word	0x00000000
        /*0428*/ 	.word	0x00031838
        /*042c*/ 	.short	0x010a
        /*042e*/ 	.byte	0xff
	.zero		1


	//   ....[47]....
        /*0430*/ 	.word	0x00004fe0
        /*0434*/ 	.word	0x00000000
        /*0438*/ 	.word	0x00031820
        /*043c*/ 	.short	0x010a
        /*043e*/ 	.byte	0xff
	.zero		1


	//   ....[48]....
        /*0440*/ 	.word	0x00005030
        /*0444*/ 	.word	0x00000000
        /*0448*/ 	.word	0x00031828
        /*044c*/ 	.short	0x010a
        /*044e*/ 	.byte	0xff
	.zero		1


	//   ....[49]....
        /*0450*/ 	.word	0x00005080
        /*0454*/ 	.word	0x00000000
        /*0458*/ 	.word	0x00031830
        /*045c*/ 	.short	0x010a
        /*045e*/ 	.byte	0xff
	.zero		1


	//   ....[50]....
        /*0460*/ 	.word	0x000050d0
        /*0464*/ 	.word	0x00000000
        /*0468*/ 	.word	0x00031838
        /*046c*/ 	.short	0x010a
        /*046e*/ 	.byte	0xff
	.zero		1


	//   ....[51]....
        /*0470*/ 	.word	0x00005140
        /*0474*/ 	.word	0x00000000
        /*0478*/ 	.word	0x00031820
        /*047c*/ 	.short	0x010a
        /*047e*/ 	.byte	0xff
	.zero		1


	//   ....[52]....
        /*0480*/ 	.word	0x000051b0
        /*0484*/ 	.word	0x00000000
        /*0488*/ 	.word	0x00031828
        /*048c*/ 	.short	0x010a
        /*048e*/ 	.byte	0xff
	.zero		1


	//   ....[53]....
        /*0490*/ 	.word	0x00005220
        /*0494*/ 	.word	0x00000000
        /*0498*/ 	.word	0x00031830
        /*049c*/ 	.short	0x010a
        /*049e*/ 	.byte	0xff
	.zero		1


	//   ....[54]....
        /*04a0*/ 	.word	0x00005290
        /*04a4*/ 	.word	0x00000000
        /*04a8*/ 	.word	0x00031838
        /*04ac*/ 	.short	0x010a
        /*04ae*/ 	.byte	0xff
	.zero		1


	//   ....[55]....
        /*04b0*/ 	.word	0x000052e0
        /*04b4*/ 	.word	0x00000000
        /*04b8*/ 	.word	0x00031820
        /*04bc*/ 	.short	0x010a
        /*04be*/ 	.byte	0xff
	.zero		1


	//   ....[56]....
        /*04c0*/ 	.word	0x00005330
        /*04c4*/ 	.word	0x00000000
        /*04c8*/ 	.word	0x00031828
        /*04cc*/ 	.short	0x010a
        /*04ce*/ 	.byte	0xff
	.zero		1


	//   ....[57]....
        /*04d0*/ 	.word	0x00005380
        /*04d4*/ 	.word	0x00000000
        /*04d8*/ 	.word	0x00031830
        /*04dc*/ 	.short	0x010a
        /*04de*/ 	.byte	0xff
	.zero		1


	//   ....[58]....
        /*04e0*/ 	.word	0x000053d0
        /*04e4*/ 	.word	0x00000000
        /*04e8*/ 	.word	0x00031838
        /*04ec*/ 	.short	0x010a
        /*04ee*/ 	.byte	0xff
	.zero		1


	//   ....[59]....
        /*04f0*/ 	.word	0x00005430
        /*04f4*/ 	.word	0x00000002
        /*04f8*/ 	.word	0x00031860
        /*04fc*/ 	.short	0x010a
        /*04fe*/ 	.byte	0xff
	.zero		1


	//----- nvinfo : EIATTR_NUM_MBARRIERS
	.align		4
.L_57:
        /*0500*/ 	.byte	0x03, 0x38
        /*0502*/ 	.short	0x0010


	//----- nvinfo : EIATTR_EXIT_INSTR_OFFSETS
	.align		4
        /*0504*/ 	.byte	0x04, 0x1c
        /*0506*/ 	.short	(.L_59 - .L_58)


	//   ....[0]....
.L_58:
        /*0508*/ 	.word	0x00000830


	//   ....[1]....
        /*050c*/ 	.word	0x00000e10


	//   ....[2]....
        /*0510*/ 	.word	0x00000ef0


	//   ....[3]....
        /*0514*/ 	.word	0x000018d0


	//   ....[4]....
        /*0518*/ 	.word	0x00001940


	//   ....[5]....
        /*051c*/ 	.word	0x000033b0


	//   ....[6]....
        /*0520*/ 	.word	0x00003410


	//   ....[7]....
        /*0524*/ 	.word	0x00004a60


	//   ....[8]....
        /*0528*/ 	.word	0x00004c50


	//----- nvinfo : EIATTR_MAX_THREADS
	.align		4
.L_59:
        /*052c*/ 	.byte	0x04, 0x05
        /*052e*/ 	.short	(.L_61 - .L_60)
.L_60:
        /*0530*/ 	.word	0x00000100
        /*0534*/ 	.word	0x00000001
        /*0538*/ 	.word	0x00000001


	//----- nvinfo : EIATTR_CRS_STACK_SIZE
	.align		4
.L_61:
        /*053c*/ 	.byte	0x04, 0x1e
        /*053e*/ 	.short	(.L_63 - .L_62)
.L_62:
        /*0540*/ 	.word	0x00000000


	//----- nvinfo : EIATTR_CBANK_PARAM_SIZE
	.align		4
.L_63:
        /*0544*/ 	.byte	0x03, 0x19
        /*0546*/ 	.short	0x02c0


	//----- nvinfo : EIATTR_PARAM_CBANK
	.align		4
        /*0548*/ 	.byte	0x04, 0x0a
        /*054a*/ 	.short	(.L_65 - .L_64)
	.align		4
.L_64:
        /*054c*/ 	.word	index@(.nv.constant0._ZN9deep_gemm24sm100_fp8_gemm_1d1d_implILN4cute4UMMA5MajorE0ELS3_0ELj0ELj7168ELj2048ELj128ELj192ELj128ELj1ELj128ELj128ELj128ELj4ELj128ELj128ELj1ELb0ELj143ELNS_8GemmTypeE0ELb0EN7cutlass10bfloat16_tENS_16EpilogueIdentityEEEvPijjj14CUtensorMap_stS9_S9_S9_S9_)
        /*0550*/ 	.short	0x0380
        /*0552*/ 	.short	0x02c0


	//----- nvinfo : EIATTR_SW_WAR
	.align		4
.L_65:
        /*0554*/ 	.byte	0x04, 0x36
        /*0556*/ 	.short	(.L_67 - .L_66)
.L_66:
        /*0558*/ 	.word	0x00000008
.L_67:


//--------------------- .nv.compat                --------------------------
	.section	.nv.compat,"",@"SHT_CUDA_COMPAT_INFO"
	.align	4
        /*0000*/ 	.byte	0x02, 0x02, 0x02, 0x00, 0x02, 0x05, 0x05, 0x00, 0x02, 0x03, 0x01, 0x00, 0x02, 0x06, 0x01, 0x00


//--------------------- .nv.callgraph             --------------------------
	.section	.nv.callgraph,"",@"SHT_CUDA_CALLGRAPH"
	.align	4
	.sectionentsize	8
	.align		4
        /*0000*/ 	.word	0x00000000
	.align		4
        /*0004*/ 	.word	0xffffffff
	.align		4
        /*0008*/ 	.word	0x00000000
	.align		4
        /*000c*/ 	.word	0xfffffffe
	.align		4
        /*0010*/ 	.word	0x00000000
	.align		4
        /*0014*/ 	.word	0xfffffffd
	.align		4
        /*0018*/ 	.word	0x00000000
	.align		4
        /*001c*/ 	.word	0xfffffffc


//--------------------- .nv.constant4             --------------------------
	.section	.nv.constant4,"a",@progbits
	.align	8
	.align		8
.nv.constant4:
        /*0000*/ 	.dword	_ZN47_INTERNAL_919bb7ad_9_kernel_cu_485efc25_28973684cuda3std3__45__cpo5beginE
	.align		8
        /*0008*/ 	.dword	_ZN47_INTERNAL_919bb7ad_9_kernel_cu_485efc25_28973684cuda3std3__45__cpo3endE
	.align		8
        /*0010*/ 	.dword	_ZN47_INTERNAL_919bb7ad_9_kernel_cu_485efc25_28973684cuda3std3__45__cpo6cbeginE
	.align		8
        /*0018*/ 	.dword	_ZN47_INTERNAL_919bb7ad_9_kernel_cu_485efc25_28973684cuda3std3__45__cpo4cendE
	.align		8
        /*0020*/ 	.dword	_ZN47_INTERNAL_919bb7ad_9_kernel_cu_485efc25_28973684cuda3std3__449_GLOBAL__N__919bb7ad_9_kernel_cu_485efc25_28973686ignoreE
	.align		8
        /*0028*/ 	.dword	_ZN47_INTERNAL_919bb7ad_9_kernel_cu_485efc25_28973684cuda3std3__419piecewise_constructE
	.align		8
        /*0030*/ 	.dword	_ZN47_INTERNAL_919bb7ad_9_kernel_cu_485efc25_28973684cuda3std3__48in_placeE
	.align		8
        /*0038*/ 	.dword	_ZN47_INTERNAL_919bb7ad_9_kernel_cu_485efc25_28973684cuda3std6ranges3__45__cpo4swapE
	.align		8
        /*0040*/ 	.dword	_ZN47_INTERNAL_919bb7ad_9_kernel_cu_485efc25_28973684cuda3std6ranges3__45__cpo9iter_moveE
	.align		8
        /*0048*/ 	.dword	_ZN47_INTERNAL_919bb7ad_9_kernel_cu_485efc25_28973684cute7productE
	.align		8
        /*0050*/ 	.dword	_ZN47_INTERNAL_919bb7ad_9_kernel_cu_485efc25_28973684cute1_E


//--------------------- .text._ZN9deep_gemm24sm100_fp8_gemm_1d1d_implILN4cute4UMMA5MajorE0ELS3_0ELj0ELj7168ELj2048ELj128ELj192ELj128ELj1ELj128ELj128ELj128ELj4ELj128ELj128ELj1ELb0ELj143ELNS_8GemmTypeE0ELb0EN7cutlass10bfloat16_tENS_16EpilogueIdentityEEEvPijjj14CUtensorMap_stS9_S9_S9_S9_ --------------------------
	.section	.text._ZN9deep_gemm24sm100_fp8_gemm_1d1d_implILN4cute4UMMA5MajorE0ELS3_0ELj0ELj7168ELj2048ELj128ELj192ELj128ELj1ELj128ELj128ELj128ELj4ELj128ELj128ELj1ELb0ELj143ELNS_8GemmTypeE0ELb0EN7cutlass10bfloat16_tENS_16EpilogueIdentityEEEvPijjj14CUtensorMap_stS9_S9_S9_S9_,"ax",@progbits
	.align	128
        .global         _ZN9deep_gemm24sm100_fp8_gemm_1d1d_implILN4cute4UMMA5MajorE0ELS3_0ELj0ELj7168ELj2048ELj128ELj192ELj128ELj1ELj128ELj128ELj128ELj4ELj128ELj128ELj1ELb0ELj143ELNS_8GemmTypeE0ELb0EN7cutlass10bfloat16_tENS_16EpilogueIdentityEEEvPijjj14CUtensorMap_stS9_S9_S9_S9_
        .type           _ZN9deep_gemm24sm100_fp8_gemm_1d1d_implILN4cute4UMMA5MajorE0ELS3_0ELj0ELj7168ELj2048ELj128ELj192ELj128ELj1ELj128ELj128ELj128ELj4ELj128ELj128ELj1ELb0ELj143ELNS_8GemmTypeE0ELb0EN7cutlass10bfloat16_tENS_16EpilogueIdentityEEEvPijjj14CUtensorMap_stS9_S9_S9_S9_,@function
        .size           _ZN9deep_gemm24sm100_fp8_gemm_1d1d_implILN4cute4UMMA5MajorE0ELS3_0ELj0ELj7168ELj2048ELj128ELj192ELj128ELj1ELj128ELj128ELj128ELj4ELj128ELj128ELj1ELb0ELj143ELNS_8GemmTypeE0ELb0EN7cutlass10bfloat16_tENS_16EpilogueIdentityEEEvPijjj14CUtensorMap_stS9_S9_S9_S9_,(.L_x_88 - _ZN9deep_gemm24sm100_fp8_gemm_1d1d_implILN4cute4UMMA5MajorE0ELS3_0ELj0ELj7168ELj2048ELj128ELj192ELj128ELj1ELj128ELj128ELj128ELj4ELj128ELj128ELj1ELb0ELj143ELNS_8GemmTypeE0ELb0EN7cutlass10bfloat16_tENS_16EpilogueIdentityEEEvPijjj14CUtensorMap_stS9_S9_S9_S9_)
        .other          _ZN9deep_gemm24sm100_fp8_gemm_1d1d_implILN4cute4UMMA5MajorE0ELS3_0ELj0ELj7168ELj2048ELj128ELj192ELj128ELj1ELj128ELj128ELj128ELj4ELj128ELj128ELj1ELb0ELj143ELNS_8GemmTypeE0ELb0EN7cutlass10bfloat16_tENS_16EpilogueIdentityEEEvPijjj14CUtensorMap_stS9_S9_S9_S9_,@"STO_CUDA_ENTRY STV_DEFAULT"
_ZN9deep_gemm24sm100_fp8_gemm_1d1d_implILN4cute4UMMA5MajorE0ELS3_0ELj0ELj7168ELj2048ELj128ELj192ELj128ELj1ELj128ELj128ELj128ELj4ELj128ELj128ELj1ELb0ELj143ELNS_8GemmTypeE0ELb0EN7cutlass10bfloat16_tENS_16EpilogueIdentityEEEvPijjj14CUtensorMap_stS9_S9_S9_S9_:
.text._ZN9deep_gemm24sm100_fp8_gemm_1d1d_implILN4cute4UMMA5MajorE0ELS3_0ELj0ELj7168ELj2048ELj128ELj192ELj128ELj1ELj128ELj128ELj128ELj4ELj128ELj128ELj1ELb0ELj143ELNS_8GemmTypeE0ELb0EN7cutlass10bfloat16_tENS_16EpilogueIdentityEEEvPijjj14CUtensorMap_stS9_S9_S9_S9_:
[----:B------:R-:W1:Y:S01]  /*0000*/  LDC R1, c[0x0][0x37c] ;  /* 0x0000df00ff017b82 */ /* 0x000e620000000800 */
[----:B------:R-:W2:Y:S02]  /*0010*/  S2R R0, SR_TID.X ;  /* 0x0000000000007919 */ /* 0x000ea40000002100 */
[----:B--2---:R-:W-:-:S05]  /*0020*/  SHF.R.U32.HI R0, RZ, 0x5, R0 ;  /* 0x00000005ff007819 */ /* 0x004fca0000011600 */
[----:B------:R-:W2:Y:S02]  /*0030*/  SHFL.IDX PT, R3, R0, RZ, 0x1f ;  /* 0x00001fff00037589 */ /* 0x000ea400000e0000 */
[----:B--2---:R-:W-:-:S13]  /*0040*/  ISETP.NE.AND P0, PT, R3, 0x2, PT ;  /* 0x000000020300780c */ /* 0x004fda0003f05270 */
[----:B-1----:R-:W-:Y:S05]  /*0050*/  @!P0 BRA `(.L_x_0) ;  /* 0x0000000400008947 */ /* 0x002fea0003800000 */
[----:B------:R-:W-:-:S13]  /*0060*/  ISETP.NE.AND P0, PT, R3, 0x1, PT ;  /* 0x000000010300780c */ /* 0x000fda0003f05270 */
[----:B------:R-:W-:Y:S05]  /*0070*/  @!P0 BRA `(.L_x_1) ;  /* 0x0000000000608947 */ /* 0x000fea0003800000 */
[----:B------:R-:W-:-:S13]  /*0080*/  ISETP.NE.AND P0, PT, R3, RZ, PT ;  /* 0x000000ff0300720c */ /* 0x000fda0003f05270 */
[----:B------:R-:W-:Y:S05]  /*0090*/  @P0 BRA `(.L_x_2) ;  /* 0x0000000400a80947 */ /* 0x000fea0003800000 */
[----:B------:R-:W-:Y:S01]  /*00a0*/  ELECT P0, URZ, PT ;  /* 0x0000000000ff782f */ /* 0x000fe20003800000 */
[----:B------:R-:W-:-:S12]  /*00b0*/  BSSY.RECONVERGENT B0, `(.L_x_3) ;  /* 0x0000013000007945 */ /* 0x000fd80003800200 */
[----:B------:R-:W-:Y:S05]  /*00c0*/  @!P0 BRA `(.L_x_4) ;  /* 0x0000000000448947 */ /* 0x000fea0003800000 */
[----:B------:R-:W1:Y:S02]  /*00d0*/  LDCU.64 UR4, c[0x0][0x348] ;  /* 0x00006900ff0477ac */ /* 0x000e640008000a00 */
[----:B-1----:R-:W-:Y:S02]  /*00e0*/  UIADD3 UR12, UP4, UPT, UR4, 0x40, URZ ;  /* 0x00000040040c7890 */ /* 0x002fe4000ff9e0ff */
[----:B------:R-:W-:Y:S02]  /*00f0*/  UIADD3 UR10, UP3, UPT, UR4, 0xc0, URZ ;  /* 0x000000c0040a7890 */ /* 0x000fe4000ff7e0ff */
[----:B------:R-:W-:Y:S02]  /*0100*/  UIADD3 UR8, UP2, UPT, UR4, 0x140, URZ ;  /* 0x0000014004087890 */ /* 0x000fe4000ff5e0ff */
[----:B------:R-:W-:Y:S02]  /*0110*/  UIADD3 UR6, UP1, UPT, UR4, 0x1c0, URZ ;  /* 0x000001c004067890 */ /* 0x000fe4000ff3e0ff */
[----:B------:R-:W-:-:S02]  /*0120*/  UIADD3 UR4, UP0, UPT, UR4, 0x240, URZ ;  /* 0x0000024004047890 */ /* 0x000fc4000ff1e0ff */
[----:B------:R-:W-:Y:S02]  /*0130*/  UIADD3.X UR13, UPT, UPT, URZ, UR5, URZ, UP4, !UPT ;  /* 0x00000005ff0d7290 */ /* 0x000fe4000a7fe4ff */
[----:B------:R-:W-:Y:S02]  /*0140*/  UIADD3.X UR11, UPT, UPT, URZ, UR5, URZ, UP3, !UPT ;  /* 0x00000005ff0b7290 */ /* 0x000fe40009ffe4ff */
[----:B------:R-:W-:Y:S02]  /*0150*/  UIADD3.X UR9, UPT, UPT, URZ, UR5, URZ, UP2, !UPT ;  /* 0x00000005ff097290 */ /* 0x000fe400097fe4ff */
[----:B------:R-:W-:Y:S02]  /*0160*/  UIADD3.X UR7, UPT, UPT, URZ, UR5, URZ, UP1, !UPT ;  /* 0x00000005ff077290 */ /* 0x000fe40008ffe4ff */
[----:B------:R-:W-:Y:S01]  /*0170*/  UIADD3.X UR5, UPT, UPT, URZ, UR5, URZ, UP0, !UPT ;  /* 0x00000005ff057290 */ /* 0x000fe200087fe4ff */
[----:B------:R1:W-:Y:S02]  /*0180*/  UTMACCTL.PF [UR12] ;  /* 0x000000000c0079b9 */ /* 0x0003e40008040000 */
[----:B------:R1:W-:Y:S02]  /*0190*/  UTMACCTL.PF [UR10] ;  /* 0x000000000a0079b9 */ /* 0x0003e40008040000 */
[----:B------:R1:W-:Y:S02]  /*01a0*/  UTMACCTL.PF [UR8] ;  /* 0x00000000080079b9 */ /* 0x0003e40008040000 */
[----:B------:R1:W-:Y:S02]  /*01b0*/  UTMACCTL.PF [UR6] ;  /* 0x00000000060079b9 */ /* 0x0003e40008040000 */
[----:B------:R1:W-:Y:S02]  /*01c0*/  UTMACCTL.PF [UR4] ;  /* 0x00000000040079b9 */ /* 0x0003e40008040000 */
[----:B-1----:R-:W-:Y:S01]  /*01d0*/  NOP ;  /* 0x0000000000007918 */ /* 0x002fe20000000000 */
.L_x_4:
[----:B------:R-:W-:Y:S05]  /*01e0*/  BSYNC.RECONVERGENT B0 ;  /* 0x0000000000007941 */ /* 0x000fea0003800200 */
.L_x_3:
[----:B------:R-:W-:Y:S05]  /*01f0*/  BRA `(.L_x_2) ;  /* 0x0000000400507947 */ /* 0x000fea0003800000 */
.L_x_1:
[----:B------:R-:W-:Y:S01]  /*0200*/  ELECT P0, URZ, PT ;  /* 0x0000000000ff782f */ /* 0x000fe20003800000 */
[----:B------:R-:W-:-:S12]  /*0210*/  BSSY.RECONVERGENT B0, `(.L_x_5) ;  /* 0x0000023000007945 */ /* 0x000fd80003800200 */
[----:B------:R-:W-:Y:S05]  /*0220*/  @!P0 BRA `(.L_x_6) ;  /* 0x0000000000848947 */ /* 0x000fea0003800000 */
[----:B------:R-:W1:Y:S01]  /*0230*/  S2UR UR5, SR_CgaCtaId ;  /* 0x00000000000579c3 */ /* 0x000e620000008800 */
[----:B------:R-:W-:Y:S01]  /*0240*/  UMOV UR7, 0x400 ;  /* 0x0000040000077882 */ /* 0x000fe20000000000 */
[----:B------:R-:W-:Y:S01]  /*0250*/  UMOV UR6, 0x1 ;  /* 0x0000000100067882 */ /* 0x000fe20000000000 */
[----:B------:R-:W-:Y:S02]  /*0260*/  UMOV UR4, 0x20 ;  /* 0x0000002000047882 */ /* 0x000fe40000000000 */
[----:B------:R-:W-:-:S04]  /*0270*/  UIADD3 UR8, UPT, UPT, -UR4, 0x100000, URZ ;  /* 0x0010000004087890 */ /* 0x000fc8000fffe1ff */
[----:B------:R-:W-:Y:S02]  /*0280*/  USHF.L.U32 UR9, UR8, 0xb, URZ ;  /* 0x0000000b08097899 */ /* 0x000fe400080006ff */
[----:B------:R-:W-:Y:S01]  /*0290*/  USHF.L.U32 UR8, UR8, 0x1, URZ ;  /* 0x0000000108087899 */ /* 0x000fe200080006ff */
[----:B------:R-:W-:Y:S02]  /*02a0*/  UMOV UR4, 0x80 ;  /* 0x0000008000047882 */ /* 0x000fe40000000000 */
[----:B------:R-:W-:-:S04]  /*02b0*/  UIADD3 UR10, UPT, UPT, -UR4, 0x100000, URZ ;  /* 0x00100000040a7890 */ /* 0x000fc8000fffe1ff */
[----:B------:R-:W-:Y:S02]  /*02c0*/  USHF.L.U32 UR11, UR10, 0xb, URZ ;  /* 0x0000000b0a0b7899 */ /* 0x000fe400080006ff */
[----:B------:R-:W-:Y:S02]  /*02d0*/  USHF.L.U32 UR10, UR10, 0x1, URZ ;  /* 0x000000010a0a7899 */ /* 0x000fe400080006ff */
[----:B-1----:R-:W-:Y:S02]  /*02e0*/  ULEA UR5, UR5, UR7, 0x18 ;  /* 0x0000000705057291 */ /* 0x002fe4000f8ec0ff */
[----:B------:R-:W-:-:S04]  /*02f0*/  UIADD3 UR6, UPT, UPT, -UR6, 0x100000, URZ ;  /* 0x0010000006067890 */ /* 0x000fc8000fffe1ff */
[----:B------:R-:W-:Y:S02]  /*0300*/  USHF.L.U32 UR7, UR6, 0xb, URZ ;  /* 0x0000000b06077899 */ /* 0x000fe400080006ff */
[----:B------:R-:W-:Y:S01]  /*0310*/  USHF.L.U32 UR6, UR6, 0x1, URZ ;  /* 0x0000000106067899 */ /* 0x000fe200080006ff */
[----:B------:R-:W1:Y:S11]  /*0320*/  FENCE.VIEW.ASYNC.S ;  /* 0x00000000000073c6 */ /* 0x000e760000000000 */
[----:B-1----:R1:W2:Y:S01]  /*0330*/  SYNCS.EXCH.64 URZ, [UR5+0x31800], UR6 ;  /* 0x0318000605ff75b2 */ /* 0x0022a20008000100 */
[----:B------:R1:W3:Y:S01]  /*0340*/  SYNCS.EXCH.64 URZ, [UR5+0x31820], UR6 ;  /* 0x0318200605ff75b2 */ /* 0x0002e20008000100 */
[----:B------:R1:W4:Y:S01]  /*0350*/  SYNCS.EXCH.64 URZ, [UR5+0x31840], UR8 ;  /* 0x0318400805ff75b2 */ /* 0x0003220008000100 */
[----:B------:R1:W5:Y:S01]  /*0360*/  SYNCS.EXCH.64 URZ, [UR5+0x31808], UR6 ;  /* 0x0318080605ff75b2 */ /* 0x0003620008000100 */
[----:B------:R1:W1:Y:S01]  /*0370*/  SYNCS.EXCH.64 URZ, [UR5+0x31828], UR6 ;  /* 0x0318280605ff75b2 */ /* 0x0002620008000100 */
        /* <DEDUP_REMOVED lines=11> */
[----:B------:R-:W-:Y:S01]  /*0430*/  NOP ;  /* 0x0000000000007918 */ /* 0x000fe20000000000 */
.L_x_6:
[----:B-1----:R-:W-:Y:S05]  /*0440*/  BSYNC.RECONVERGENT B0 ;  /* 0x0000000000007941 */ /* 0x002fea0003800200 */
.L_x_5:
[----:B------:R-:W-:Y:S05]  /*0450*/  BRA `(.L_x_2) ;  /* 0x0000000000b87947 */ /* 0x000fea0003800000 */
.L_x_0:
[----:B------:R-:W1:Y:S01]  /*0460*/  S2UR UR6, SR_CgaCtaId ;  /* 0x00000000000679c3 */ /* 0x000e620000008800 */
[----:B------:R-:W-:Y:S01]  /*0470*/  NOP ;  /* 0x0000000000007918 */ /* 0x000fe20000000000 */
[----:B------:R-:W-:Y:S01]  /*0480*/  UMOV UR4, 0x40 ;  /* 0x0000004000047882 */ /* 0x000fe20000000000 */
[----:B------:R-:W-:Y:S01]  /*0490*/  UMOV UR5, 0x400 ;  /* 0x0000040000057882 */ /* 0x000fe20000000000 */
[----:B-1----:R-:W-:Y:S02]  /*04a0*/  ULEA UR4, UR6, UR4, 0x18 ;  /* 0x0000000406047291 */ /* 0x002fe4000f8ec0ff */
[----:B------:R-:W-:-:S07]  /*04b0*/  ULEA UR5, UR6, UR5, 0x18 ;  /* 0x0000000506057291 */ /* 0x000fce000f8ec0ff */
[----:B------:R-:W1:Y:S02]  /*04c0*/  LDS.U8 R0, [UR4] ;  /* 0x00000004ff007984 */ /* 0x000e640008000000 */
[----:B-1----:R-:W-:-:S13]  /*04d0*/  ISETP.NE.AND P0, PT, R0, RZ, PT ;  /* 0x000000ff0000720c */ /* 0x002fda0003f05270 */
[----:B------:R-:W-:Y:S05]  /*04e0*/  @P0 BRA `(.L_x_7) ;  /* 0x00000000007c0947 */ /* 0x000fea0003800000 */
[----:B------:R-:W-:-:S13]  /*04f0*/  ELECT P0, URZ, PT ;  /* 0x0000000000ff782f */ /* 0x000fda0003800000 */
[----:B------:R-:W-:Y:S05]  /*0500*/  @!P0 BRA `(.L_x_8) ;  /* 0x0000000000848947 */ /* 0x000fea0003800000 */
[----:B------:R-:W-:Y:S01]  /*0510*/  UMOV UR4, 0x10 ;  /* 0x0000001000047882 */ /* 0x000fe20000000000 */
[----:B------:R-:W-:-:S04]  /*0520*/  IMAD.MOV.U32 R2, RZ, RZ, 0xffff ;  /* 0x0000ffffff027424 */ /* 0x000fc800078e00ff */
[----:B------:R-:W-:Y:S04]  /*0530*/  DEPBAR.LE SB1, 0x36 ;  /* 0x00009d800000791a */ /* 0x000fe80000000000 */
[----:B------:R-:W1:Y:S02]  /*0540*/  UTCATOMSWS.FIND_AND_SET.ALIGN UP0, UR4, UR4 ;  /* 0x00000004000475e3 */ /* 0x000e640008000800 */
[----:B-1----:R-:W-:Y:S01]  /*0550*/  PLOP3.LUT P0, PT, PT, PT, UP0, 0x80, 0x8 ;  /* 0x000000000008781c */ /* 0x002fe20003f0f008 */
[----:B------:R-:W-:-:S03]  /*0560*/  IMAD.U32 R5, RZ, RZ, UR4 ;  /* 0x00000004ff057e24 */ /* 0x000fc6000f8e00ff */
[----:B------:R-:W-:-:S04]  /*0570*/  SEL R0, RZ, 0xffffffff, !P0 ;  /* 0xffffffffff007807 */ /* 0x000fc80004000000 */
[----:B------:R-:W-:Y:S01]  /*0580*/  ISETP.NE.AND P0, PT, R0, RZ, PT ;  /* 0x000000ff0000720c */ /* 0x000fe20003f05270 */
[----:B------:R-:W-:-:S12]  /*0590*/  IMAD.MOV.U32 R0, RZ, RZ, 0x1 ;  /* 0x00000001ff007424 */ /* 0x000fd800078e00ff */
[----:B------:R-:W-:Y:S05]  /*05a0*/  @P0 BRA `(.L_x_9) ;  /* 0x0000000000240947 */ /* 0x000fea0003800000 */
.L_x_10:
[----:B------:R-:W-:Y:S05]  /*05b0*/  NANOSLEEP 0x64 ;  /* 0x000000640000795d */ /* 0x000fea0003800000 */
[----:B------:R-:W-:-:S05]  /*05c0*/  UMOV UR4, 0x10 ;  /* 0x0000001000047882 */ /* 0x000fca0000000000 */
[----:B------:R-:W-:Y:S04]  /*05d0*/  DEPBAR.LE SB1, 0x36 ;  /* 0x00009d800000791a */ /* 0x000fe80000000000 */
[----:B------:R-:W1:Y:S02]  /*05e0*/  UTCATOMSWS.FIND_AND_SET.ALIGN UP0, UR4, UR4 ;  /* 0x00000004000475e3 */ /* 0x000e640008000800 */
[----:B-1----:R-:W-:Y:S01]  /*05f0*/  PLOP3.LUT P0, PT, PT, PT, UP0, 0x80, 0x8 ;  /* 0x000000000008781c */ /* 0x002fe20003f0f008 */
[----:B------:R-:W-:-:S03]  /*0600*/  IMAD.U32 R5, RZ, RZ, UR4 ;  /* 0x00000004ff057e24 */ /* 0x000fc6000f8e00ff */
[----:B------:R-:W-:-:S04]  /*0610*/  SEL R4, RZ, 0xffffffff, !P0 ;  /* 0xffffffffff047807 */ /* 0x000fc80004000000 */
[----:B------:R-:W-:-:S13]  /*0620*/  ISETP.NE.AND P0, PT, R4, RZ, PT ;  /* 0x000000ff0400720c */ /* 0x000fda0003f05270 */
[----:B------:R-:W-:Y:S05]  /*0630*/  @!P0 BRA `(.L_x_10) ;  /* 0xfffffffc00dc8947 */ /* 0x000fea000383ffff */
.L_x_9:
[C---:B------:R-:W-:Y:S01]  /*0640*/  VIADD R4, R5.reuse, 0x10 ;  /* 0x0000001005047836 */ /* 0x040fe20000000000 */
[----:B------:R-:W-:Y:S01]  /*0650*/  UMOV UR4, 0x50 ;  /* 0x0000005000047882 */ /* 0x000fe20000000000 */
[----:B------:R-:W-:Y:S01]  /*0660*/  SHF.L.U32 R2, R2, R5, RZ ;  /* 0x0000000502027219 */ /* 0x000fe200000006ff */
[----:B------:R-:W-:Y:S01]  /*0670*/  ULEA UR4, UR6, UR4, 0x18 ;  /* 0x0000000406047291 */ /* 0x000fe2000f8ec0ff */
[----:B------:R-:W-:Y:S01]  /*0680*/  IMAD.SHL.U32 R5, R5, 0x20, RZ ;  /* 0x0000002005057824 */ /* 0x000fe200078e00ff */
[----:B------:R-:W-:-:S04]  /*0690*/  SHF.L.U32 R0, R0, R4, RZ ;  /* 0x0000000400007219 */ /* 0x000fc800000006ff */
[----:B------:R-:W-:-:S05]  /*06a0*/  LOP3.LUT R0, R0, R2, RZ, 0xfc, !PT ;  /* 0x0000000200007212 */ /* 0x000fca00078efcff */
[----:B------:R1:W-:Y:S04]  /*06b0*/  ATOMS.OR RZ, [UR4], R0 ;  /* 0x00000000ffff798c */ /* 0x0003e8000b000004 */
[----:B------:R1:W-:Y:S01]  /*06c0*/  STS [UR5+0x31880], R5 ;  /* 0x03188005ff007988 */ /* 0x0003e20008000805 */
[----:B------:R-:W-:Y:S05]  /*06d0*/  BRA `(.L_x_8) ;  /* 0x0000000000107947 */ /* 0x000fea0003800000 */
.L_x_7:
[----:B------:R-:W-:Y:S02]  /*06e0*/  MOV R0, 0xffffffff ;  /* 0xffffffff00007802 */ /* 0x000fe40000000f00 */
[----:B------:R-:W-:-:S03]  /*06f0*/  MOV R4, 0x720 ;  /* 0x0000072000047802 */ /* 0x000fc60000000f00 */
[----:B------:R1:W-:Y:S04]  /*0700*/  STS [UR5+0x31880], R0 ;  /* 0x03188000ff007988 */ /* 0x0003e80008000805 */
[----:B-1----:R-:W-:Y:S05]  /*0710*/  CALL.REL.NOINC `($__internal_1_$__cuda_sm10x_tcgen05_guardrail_trap_phase_invalid_during_alloc) ;  /* 0x0000004c00647944 */ /* 0x002fea0003c00000 */
.L_x_8:
[----:B------:R-:W-:Y:S05]  /*0720*/  WARPSYNC.ALL ;  /* 0x0000000000007948 */ /* 0x000fea0003800000 */
[----:B------:R-:W-:Y:S01]  /*0730*/  NOP ;  /* 0x0000000000007918 */ /* 0x000fe20000000000 */
.L_x_2:
[----:B-1----:R-:W1:Y:S01]  /*0740*/  LDC R0, c[0x0][0x388] ;  /* 0x0000e200ff007b82 */ /* 0x002e620000000800 */
[----:B------:R-:W5:Y:S07]  /*0750*/  S2R R21, SR_LANEID ;  /* 0x0000000000157919 */ /* 0x000f6e0000000000 */
[----:B--2345:R-:W-:Y:S01]  /*0760*/  BAR.SYNC.DEFER_BLOCKING 0x0 ;  /* 0x0000000000007b1d */ /* 0x03cfe20000010000 */
[----:B------:R-:W-:Y:S02]  /*0770*/  ISETP.NE.AND P0, PT, R3, RZ, PT ;  /* 0x000000ff0300720c */ /* 0x000fe40003f05270 */
[----:B-1----:R-:W-:-:S04]  /*0780*/  IADD3 R0, PT, PT, R0, 0x7f, RZ ;  /* 0x0000007f00007810 */ /* 0x002fc80007ffe0ff */
[----:B------:R-:W-:-:S05]  /*0790*/  SHF.R.U32.HI R34, RZ, 0x7, R0 ;  /* 0x00000007ff227819 */ /* 0x000fca0000011600 */
[----:B------:R-:W-:Y:S02]  /*07a0*/  IMAD R22, R34, 0x26, RZ ;  /* 0x0000002622167824 */ /* 0x000fe400078e02ff */
[----:B------:R-:W-:Y:S05]  /*07b0*/  @!P0 BRA `(.L_x_11) ;  /* 0x0000001000508947 */ /* 0x000fea0003800000 */
[----:B------:R-:W-:Y:S01]  /*07c0*/  ISETP.NE.AND P0, PT, R3, 0x1, PT ;  /* 0x000000010300780c */ /* 0x000fe20003f05270 */
[----:B------:R-:W1:-:S12]  /*07d0*/  S2UR UR5, SR_CgaCtaId ;  /* 0x00000000000579c3 */ /* 0x000e580000008800 */
[----:B------:R-:W-:Y:S05]  /*07e0*/  @!P0 BRA `(.L_x_12) ;  /* 0x0000000400948947 */ /* 0x000fea0003800000 */
[----:B------:R-:W-:-:S13]  /*07f0*/  ISETP.NE.AND P0, PT, R3, 0x2, PT ;  /* 0x000000020300780c */ /* 0x000fda0003f05270 */
[----:B------:R-:W-:Y:S05]  /*0800*/  @P0 BRA `(.L_x_13) ;  /* 0x0000002800f80947 */ /* 0x000fea0003800000 */
[----:B------:R-:W2:Y:S02]  /*0810*/  S2UR UR4, SR_CTAID.X ;  /* 0x00000000000479c3 */ /* 0x000ea40000002500 */
[----:B--2---:R-:W-:-:S13]  /*0820*/  ISETP.LE.U32.AND P0, PT, R22, UR4, PT ;  /* 0x0000000416007c0c */ /* 0x004fda000bf03070 */
[----:B-1----:R-:W-:Y:S05]  /*0830*/  @P0 EXIT ;  /* 0x000000000000094d */ /* 0x002fea0003800000 */
[----:B------:R-:W-:Y:S01]  /*0840*/  SHF.R.U32.HI R20, RZ, 0x3, R21 ;  /* 0x00000003ff147819 */ /* 0x000fe20000011615 */
[----:B------:R-:W-:Y:S01]  /*0850*/  ULOP3.LUT UR4, URZ, UR4, URZ, 0x33, !UPT ;  /* 0x00000004ff047292 */ /* 0x000fe2000f8e33ff */
[----:B------:R-:W-:Y:S02]  /*0860*/  HFMA2 R15, -RZ, RZ, 0, 0 ;  /* 0x00000000ff0f7431 */ /* 0x000fe400000001ff */
[----:B------:R-:W-:Y:S01]  /*0870*/  IMAD.MOV.U32 R16, RZ, RZ, RZ ;  /* 0x000000ffff107224 */ /* 0x000fe200078e00ff */
[C---:B------:R-:W-:Y:S01]  /*0880*/  LOP3.LUT R19, R20.reuse, 0x1, RZ, 0x3c, !PT ;  /* 0x0000000114137812 */ /* 0x040fe200078e3cff */
[C---:B------:R-:W-:Y:S01]  /*0890*/  IMAD.SHL.U32 R0, R20.reuse, 0x20, RZ ;  /* 0x0000002014007824 */ /* 0x040fe200078e00ff */
[----:B------:R-:W-:Y:S01]  /*08a0*/  LOP3.LUT R18, R20, 0x2, RZ, 0x3c, !PT ;  /* 0x0000000214127812 */ /* 0x000fe200078e3cff */
[----:B------:R-:W-:Y:S01]  /*08b0*/  VIADD R25, R22, UR4 ;  /* 0x0000000416197c36 */ /* 0x000fe20008000000 */
[----:B------:R-:W-:Y:S01]  /*08c0*/  LOP3.LUT R17, R20, 0x3, RZ, 0x3c, !PT ;  /* 0x0000000314117812 */ /* 0x000fe200078e3cff */
[----:B------:R-:W-:Y:S01]  /*08d0*/  IMAD R20, R21, 0x4, R20 ;  /* 0x0000000415147824 */ /* 0x000fe200078e0214 */
[C---:B------:R-:W-:Y:S01]  /*08e0*/  LOP3.LUT R23, R0.reuse, 0x20, RZ, 0x3c, !PT ;  /* 0x0000002000177812 */ /* 0x040fe200078e3cff */
[----:B------:R-:W-:Y:S01]  /*08f0*/  IMAD.HI.U32 R25, R25, -0x1ada67d5, RZ ;  /* 0xe525982b19197827 */ /* 0x000fe200078e00ff */
[C---:B------:R-:W-:Y:S01]  /*0900*/  LOP3.LUT R22, R0.reuse, 0x40, RZ, 0x3c, !PT ;  /* 0x0000004000167812 */ /* 0x040fe200078e3cff */
[----:B------:R-:W-:Y:S01]  /*0910*/  UMOV UR5, URZ ;  /* 0x000000ff00057c82 */ /* 0x000fe20008000000 */
[C---:B------:R-:W-:Y:S01]  /*0920*/  IADD3 R24, PT, PT, R0.reuse, R21, RZ ;  /* 0x0000001500187210 */ /* 0x040fe20007ffe0ff */
[C---:B------:R-:W-:Y:S01]  /*0930*/  IMAD R19, R21.reuse, 0x4, R19 ;  /* 0x0000000415137824 */ /* 0x040fe200078e0213 */
[----:B------:R-:W-:Y:S01]  /*0940*/  LOP3.LUT R0, R0, 0x60, RZ, 0x3c, !PT ;  /* 0x0000006000007812 */ /* 0x000fe200078e3cff */
[C---:B------:R-:W-:Y:S01]  /*0950*/  IMAD R18, R21.reuse, 0x4, R18 ;  /* 0x0000000415127824 */ /* 0x040fe200078e0212 */
[----:B------:R-:W-:Y:S01]  /*0960*/  LEA R17, R21, R17, 0x2 ;  /* 0x0000001115117211 */ /* 0x000fe200078e10ff */
[----:B------:R-:W-:Y:S01]  /*0970*/  IMAD.IADD R23, R23, 0x1, R21 ;  /* 0x0000000117177824 */ /* 0x000fe200078e0215 */
[----:B------:R-:W-:Y:S01]  /*0980*/  SHF.R.U32.HI R25, RZ, 0x7, R25 ;  /* 0x00000007ff197819 */ /* 0x000fe20000011619 */
[----:B------:R-:W-:Y:S01]  /*0990*/  IMAD.IADD R22, R22, 0x1, R21 ;  /* 0x0000000116167824 */ /* 0x000fe200078e0215 */
[----:B------:R-:W-:-:S07]  /*09a0*/  IADD3 R21, PT, PT, R0, R21, RZ ;  /* 0x0000001500157210 */ /* 0x000fce0007ffe0ff */
.L_x_17:
[----:B------:R-:W1:Y:S01]  /*09b0*/  S2R R0, SR_CgaCtaId ;  /* 0x0000000000007919 */ /* 0x000e620000008800 */
[----:B------:R-:W-:Y:S01]  /*09c0*/  MOV R2, 0x400 ;  /* 0x0000040000027802 */ /* 0x000fe20000000f00 */
[----:B------:R-:W-:-:S03]  /*09d0*/  UMOV UR4, URZ ;  /* 0x000000ff00047c82 */ /* 0x000fc60008000000 */
[----:B-1---5:R-:W-:-:S07]  /*09e0*/  LEA R0, R0, R2, 0x18 ;  /* 0x0000000200007211 */ /* 0x022fce00078ec0ff */
.L_x_16:
[----:B------:R-:W-:Y:S01]  /*09f0*/  LEA R2, R15, R0, 0x3 ;  /* 0x000000000f027211 */ /* 0x000fe200078e18ff */
[----:B------:R-:W-:Y:S01]  /*0a00*/  ULOP3.LUT UP0, URZ, UR4, 0x3, URZ, 0xc0, !UPT ;  /* 0x0000000304ff7892 */ /* 0x000fe2000f80c0ff */
[----:B-----5:R-:W-:-:S04]  /*0a10*/  SHF.L.U32 R4, R16, 0x1f, RZ ;  /* 0x0000001f10047819 */ /* 0x020fc800000006ff */
[----:B------:R-:W1:Y:S02]  /*0a20*/  SYNCS.PHASECHK.TRANS64.TRYWAIT P0, [R2+URZ+0x31800], R4 ;  /* 0x03180004020075a7 */ /* 0x000e6400080011ff */
[----:B-1----:R-:W-:Y:S05]  /*0a30*/  @!P0 BRA `(.L_x_14) ;  /* 0x0000004000888947 */ /* 0x002fea0003800000 */
.L_x_59:
[----:B------:R-:W-:Y:S05]  /*0a40*/  BRA.U UP0, `(.L_x_15) ;  /* 0x0000000100bc7547 */ /* 0x000fea000b800000 */
[C-C-:B------:R-:W-:Y:S02]  /*0a50*/  IMAD R11, R15.reuse, 0x200, R0.reuse ;  /* 0x000002000f0b7824 */ /* 0x140fe400078e0200 */
[----:B------:R-:W-:Y:S02]  /*0a60*/  IMAD R3, R15, 0x400, R0 ;  /* 0x000004000f037824 */ /* 0x000fe400078e0200 */
[--C-:B------:R-:W-:Y:S01]  /*0a70*/  IMAD R10, R24, 0x4, R11.reuse ;  /* 0x00000004180a7824 */ /* 0x100fe200078e020b */
[-C--:B------:R-:W-:Y:S01]  /*0a80*/  LEA R9, R23, R11.reuse, 0x2 ;  /* 0x0000000b17097211 */ /* 0x080fe200078e10ff */
[--C-:B------:R-:W-:Y:S01]  /*0a90*/  IMAD R7, R22, 0x4, R11.reuse ;  /* 0x0000000416077824 */ /* 0x100fe200078e020b */
[-C--:B-1----:R-:W-:Y:S01]  /*0aa0*/  LEA R5, R21, R11.reuse, 0x2 ;  /* 0x0000000b15057211 */ /* 0x082fe200078e10ff */
[----:B------:R-:W-:Y:S01]  /*0ab0*/  IMAD R4, R19, 0x4, R11 ;  /* 0x0000000413047824 */ /* 0x000fe200078e020b */
[-C--:B------:R-:W-:Y:S01]  /*0ac0*/  LEA R8, R20, R11.reuse, 0x2 ;  /* 0x0000000b14087211 */ /* 0x080fe200078e10ff */
[----:B------:R-:W1:Y:S01]  /*0ad0*/  LDS R10, [R10+0x30000] ;  /* 0x030000000a0a7984 */ /* 0x000e620000000800 */
[----:B------:R-:W-:Y:S01]  /*0ae0*/  LEA R6, R18, R11, 0x2 ;  /* 0x0000000b12067211 */ /* 0x000fe200078e10ff */
[----:B------:R-:W-:Y:S01]  /*0af0*/  IMAD R12, R23, 0x4, R3 ;  /* 0x00000004170c7824 */ /* 0x000fe200078e0203 */
[----:B------:R-:W-:Y:S01]  /*0b00*/  LEA R14, R24, R3, 0x2 ;  /* 0x00000003180e7211 */ /* 0x000fe200078e10ff */
[----:B------:R-:W2:Y:S04]  /*0b10*/  LDS R9, [R9+0x30000] ;  /* 0x0300000009097984 */ /* 0x000ea80000000800 */
[----:B------:R-:W3:Y:S04]  /*0b20*/  LDS R7, [R7+0x30000] ;  /* 0x0300000007077984 */ /* 0x000ee80000000800 */
[----:B------:R-:W4:Y:S01]  /*0b30*/  LDS R5, [R5+0x30000] ;  /* 0x0300000005057984 */ /* 0x000f220000000800 */
[----:B------:R-:W-:-:S03]  /*0b40*/  NOP ;  /* 0x0000000000007918 */ /* 0x000fc60000000000 */
[----:B-1----:R1:W-:Y:S04]  /*0b50*/  STS [R8+0x30000], R10 ;  /* 0x0300000a08007388 */ /* 0x0023e80000000800 */
[----:B--2---:R2:W-:Y:S04]  /*0b60*/  STS [R4+0x30000], R9 ;  /* 0x0300000904007388 */ /* 0x0045e80000000800 */
[----:B---3--:R3:W-:Y:S01]  /*0b70*/  STS [R6+0x30000], R7 ;  /* 0x0300000706007388 */ /* 0x0087e20000000800 */
[----:B-1----:R-:W-:Y:S01]  /*0b80*/  LEA R10, R22, R3, 0x2 ;  /* 0x00000003160a7211 */ /* 0x002fe200078e10ff */
[----:B------:R-:W-:-:S02]  /*0b90*/  IMAD R8, R21, 0x4, R3 ;  /* 0x0000000415087824 */ /* 0x000fc400078e0203 */
[----:B--2---:R-:W-:Y:S01]  /*0ba0*/  IMAD R4, R17, 0x4, R11 ;  /* 0x0000000411047824 */ /* 0x004fe200078e020b */
[----:B---3--:R-:W-:-:S04]  /*0bb0*/  LEA R6, R20, R3, 0x2 ;  /* 0x0000000314067211 */ /* 0x008fc800078e10ff */
[----:B----4-:R1:W-:Y:S04]  /*0bc0*/  STS [R4+0x30000], R5 ;  /* 0x0300000504007388 */ /* 0x0103e80000000800 */
[----:B------:R-:W2:Y:S04]  /*0bd0*/  LDS R13, [R14+0x30800] ;  /* 0x030800000e0d7984 */ /* 0x000ea80000000800 */
[----:B------:R-:W3:Y:S04]  /*0be0*/  LDS R11, [R12+0x30800] ;  /* 0x030800000c0b7984 */ /* 0x000ee80000000800 */
[----:B------:R-:W4:Y:S04]  /*0bf0*/  LDS R9, [R10+0x30800] ;  /* 0x030800000a097984 */ /* 0x000f280000000800 */
[----:B------:R-:W5:Y:S01]  /*0c00*/  LDS R7, [R8+0x30800] ;  /* 0x0308000008077984 */ /* 0x000f620000000800 */
[----:B------:R-:W-:Y:S01]  /*0c10*/  NOP ;  /* 0x0000000000007918 */ /* 0x000fe20000000000 */
[----:B-1----:R-:W-:Y:S01]  /*0c20*/  IMAD R5, R19, 0x4, R3 ;  /* 0x0000000413057824 */ /* 0x002fe200078e0203 */
[----:B------:R-:W-:-:S02]  /*0c30*/  LEA R4, R18, R3, 0x2 ;  /* 0x0000000312047211 */ /* 0x000fc400078e10ff */
[----:B------:R-:W-:Y:S01]  /*0c40*/  LEA R3, R17, R3, 0x2 ;  /* 0x0000000311037211 */ /* 0x000fe200078e10ff */
[----:B--2---:R-:W-:Y:S04]  /*0c50*/  STS [R6+0x30800], R13 ;  /* 0x0308000d06007388 */ /* 0x004fe80000000800 */
[----:B---3--:R-:W-:Y:S04]  /*0c60*/  STS [R5+0x30800], R11 ;  /* 0x0308000b05007388 */ /* 0x008fe80000000800 */
[----:B----4-:R-:W-:Y:S04]  /*0c70*/  STS [R4+0x30800], R9 ;  /* 0x0308000904007388 */ /* 0x010fe80000000800 */
[----:B-----5:R-:W-:Y:S04]  /*0c80*/  STS [R3+0x30800], R7 ;  /* 0x0308000703007388 */ /* 0x020fe80000000800 */
[----:B------:R-:W1:Y:S04]  /*0c90*/  LDS R14, [R14+0x30a00] ;  /* 0x030a00000e0e7984 */ /* 0x000e680000000800 */
[----:B------:R-:W2:Y:S04]  /*0ca0*/  LDS R12, [R12+0x30a00] ;  /* 0x030a00000c0c7984 */ /* 0x000ea80000000800 */
[----:B------:R-:W3:Y:S04]  /*0cb0*/  LDS R10, [R10+0x30a00] ;  /* 0x030a00000a0a7984 */ /* 0x000ee80000000800 */
[----:B------:R-:W4:Y:S01]  /*0cc0*/  LDS R8, [R8+0x30a00] ;  /* 0x030a000008087984 */ /* 0x000f220000000800 */
[----:B------:R-:W-:-:S03]  /*0cd0*/  NOP ;  /* 0x0000000000007918 */ /* 0x000fc60000000000 */
[----:B-1----:R5:W-:Y:S04]  /*0ce0*/  STS [R6+0x30a00], R14 ;  /* 0x030a000e06007388 */ /* 0x002be80000000800 */
[----:B--2---:R5:W-:Y:S04]  /*0cf0*/  STS [R5+0x30a00], R12 ;  /* 0x030a000c05007388 */ /* 0x004be80000000800 */
[----:B---3--:R5:W-:Y:S04]  /*0d00*/  STS [R4+0x30a00], R10 ;  /* 0x030a000a04007388 */ /* 0x008be80000000800 */
[----:B----4-:R5:W-:Y:S01]  /*0d10*/  STS [R3+0x30a00], R8 ;  /* 0x030a000803007388 */ /* 0x010be20000000800 */
[----:B------:R1:W-:Y:S06]  /*0d20*/  MEMBAR.ALL.CTA ;  /* 0x0000000000007992 */ /* 0x0003ec0000008000 */
[----:B-1----:R-:W2:Y:S02]  /*0d30*/  FENCE.VIEW.ASYNC.S ;  /* 0x00000000000073c6 */ /* 0x002ea40000000000 */
.L_x_15:
[C---:B------:R-:W-:Y:S01]  /*0d40*/  ISETP.NE.AND P0, PT, R15.reuse, 0x3, PT ;  /* 0x000000030f00780c */ /* 0x040fe20003f05270 */
[----:B------:R-:W-:Y:S01]  /*0d50*/  VIADD R15, R15, 0x1 ;  /* 0x000000010f0f7836 */ /* 0x000fe20000000000 */
[----:B------:R-:W-:Y:S01]  /*0d60*/  UIADD3 UR4, UPT, UPT, UR4, 0x1, URZ ;  /* 0x0000000104047890 */ /* 0x000fe2000fffe0ff */
[----:B-1----:R-:W-:-:S03]  /*0d70*/  VIADD R2, R2, 0x31840 ;  /* 0x0003184002027836 */ /* 0x002fc60000000000 */
[----:B------:R-:W-:Y:S01]  /*0d80*/  SEL R15, R15, RZ, P0 ;  /* 0x000000ff0f0f7207 */ /* 0x000fe20000000000 */
[----:B------:R-:W-:Y:S01]  /*0d90*/  UISETP.NE.AND UP0, UPT, UR4, 0x10, UPT ;  /* 0x000000100400788c */ /* 0x000fe2000bf05270 */
[----:B------:R-:W-:Y:S02]  /*0da0*/  PRMT R2, RZ, 0x654, R2 ;  /* 0x00000654ff027816 */ /* 0x000fe40000000002 */
[----:B------:R-:W-:Y:S02]  /*0db0*/  ISETP.NE.AND P0, PT, R15, RZ, PT ;  /* 0x000000ff0f00720c */ /* 0x000fe40003f05270 */
[----:B--2---:R1:W-:Y:S02]  /*0dc0*/  SYNCS.ARRIVE.TRANS64.RED.A1T0 RZ, [R2+URZ], RZ ;  /* 0x000000ff02ff79a7 */ /* 0x0043e400081004ff */
[----:B-1----:R-:W-:-:S04]  /*0dd0*/  SEL R2, RZ, 0x1, P0 ;  /* 0x00000001ff027807 */ /* 0x002fc80000000000 */
[----:B------:R-:W-:Y:S01]  /*0de0*/  LOP3.LUT R16, R16, R2, RZ, 0x3c, !PT ;  /* 0x0000000210107212 */ /* 0x000fe200078e3cff */
[----:B------:R-:W-:Y:S06]  /*0df0*/  BRA.U UP0, `(.L_x_16) ;  /* 0xfffffff900fc7547 */ /* 0x000fec000b83ffff */
[----:B------:R-:W-:-:S13]  /*0e00*/  ISETP.NE.AND P0, PT, R25, UR5, PT ;  /* 0x0000000519007c0c */ /* 0x000fda000bf05270 */
[----:B------:R-:W-:Y:S05]  /*0e10*/  @!P0 EXIT ;  /* 0x000000000000894d */ /* 0x000fea0003800000 */
[----:B------:R-:W-:Y:S01]  /*0e20*/  UIADD3 UR5, UPT, UPT, UR5, 0x1, URZ ;  /* 0x0000000105057890 */ /* 0x000fe2000fffe0ff */
[----:B------:R-:W-:Y:S05]  /*0e30*/  BRA `(.L_x_17) ;  /* 0xfffffff800dc7947 */ /* 0x000fea000383ffff */
.L_x_12:
[----:B-1----:R-:W-:-:S09]  /*0e40*/  UISETP.NE.AND UP0, UPT, UR5, URZ, UPT ;  /* 0x000000ff0500728c */ /* 0x002fd2000bf05270 */
[----:B------:R-:W-:Y:S05]  /*0e50*/  BRA.U UP0, `(.L_x_13) ;  /* 0x0000002500647547 */ /* 0x000fea000b800000 */
[----:B------:R-:W1:Y:S01]  /*0e60*/  S2UR UR4, SR_CTAID.X ;  /* 0x00000000000479c3 */ /* 0x000e620000002500 */
[----:B------:R-:W-:Y:S02]  /*0e70*/  UMOV UR8, 0x400 ;  /* 0x0000040000087882 */ /* 0x000fe40000000000 */
[----:B------:R-:W-:-:S04]  /*0e80*/  ULEA UR8, UR5, UR8, 0x18 ;  /* 0x0000000805087291 */ /* 0x000fc8000f8ec0ff */
[----:B------:R-:W-:Y:S02]  /*0e90*/  UIADD3 UR5, UPT, UPT, UR8, 0x18000, URZ ;  /* 0x0001800008057890 */ /* 0x000fe4000fffe0ff */
[----:B------:R-:W-:Y:S02]  /*0ea0*/  UIADD3 UR6, UPT, UPT, UR8, 0x8000, URZ ;  /* 0x0000800008067890 */ /* 0x000fe4000fffe0ff */
[----:B------:R-:W-:Y:S02]  /*0eb0*/  USHF.R.U32.HI UR5, URZ, 0x4, UR5 ;  /* 0x00000004ff057899 */ /* 0x000fe40008011605 */
[----:B------:R-:W-:Y:S02]  /*0ec0*/  USHF.R.U32.HI UR6, URZ, 0x4, UR6 ;  /* 0x00000004ff067899 */ /* 0x000fe40008011606 */
[----:B------:R-:W-:Y:S01]  /*0ed0*/  ULOP3.LUT UR5, UR5, 0x3fc0, URZ, 0xc0, !UPT ;  /* 0x00003fc005057892 */ /* 0x000fe2000f8ec0ff */
[----:B-1----:R-:W-:-:S13]  /*0ee0*/  ISETP.LE.U32.AND P0, PT, R22, UR4, PT ;  /* 0x0000000416007c0c */ /* 0x002fda000bf03070 */
[----:B------:R-:W-:Y:S05]  /*0ef0*/  @P0 EXIT ;  /* 0x000000000000094d */ /* 0x000fea0003800000 */
[----:B------:R-:W-:Y:S01]  /*0f00*/  ULOP3.LUT UR4, URZ, UR4, URZ, 0x33, !UPT ;  /* 0x00000004ff047292 */ /* 0x000fe2000f8e33ff */
[----:B------:R-:W-:Y:S01]  /*0f10*/  IMAD.U32 R8, RZ, RZ, UR5 ;  /* 0x00000005ff087e24 */ /* 0x000fe2000f8e00ff */
[----:B------:R-:W-:Y:S01]  /*0f20*/  ULOP3.LUT UR6, UR6, 0x3fc0, URZ, 0xc0, !UPT ;  /* 0x00003fc006067892 */ /* 0x000fe2000f8ec0ff */
[C---:B------:R-:W-:Y:S01]  /*0f30*/  ISETP.GE.U32.AND P0, PT, R21.reuse, 0x4, PT ;  /* 0x000000041500780c */ /* 0x040fe20003f06070 */
[----:B------:R-:W-:Y:S01]  /*0f40*/  IMAD.MOV.U32 R4, RZ, RZ, RZ ;  /* 0x000000ffff047224 */ /* 0x000fe200078e00ff */
[----:B------:R-:W-:Y:S01]  /*0f50*/  UMOV UR18, URZ ;  /* 0x000000ff00127c82 */ /* 0x000fe20008000000 */
[----:B------:R-:W-:Y:S01]  /*0f60*/  VIADD R3, R22, UR4 ;  /* 0x0000000416037c36 */ /* 0x000fe20008000000 */
[----:B------:R-:W-:Y:S01]  /*0f70*/  UMOV UR15, URZ ;  /* 0x000000ff000f7c82 */ /* 0x000fe20008000000 */
[C---:B------:R-:W-:Y:S01]  /*0f80*/  IMAD R8, R21.reuse, 0x600, R8 ;  /* 0x0000060015087824 */ /* 0x040fe200078e0208 */
[----:B------:R-:W-:Y:S01]  /*0f90*/  LEA R9, R21, UR6, 0xa ;  /* 0x0000000615097c11 */ /* 0x000fe2000f8e50ff */
[----:B------:R-:W-:Y:S01]  /*0fa0*/  IMAD.HI.U32 R3, R3, -0x1ada67d5, RZ ;  /* 0xe525982b03037827 */ /* 0x000fe200078e00ff */
[----:B------:R-:W-:Y:S01]  /*0fb0*/  UMOV UR6, 0x180 ;  /* 0x0000018000067882 */ /* 0x000fe20000000000 */
[----:B------:R-:W-:Y:S01]  /*0fc0*/  UMOV UR7, 0x184 ;  /* 0x0000018400077882 */ /* 0x000fe20000000000 */
[----:B------:R-:W-:Y:S01]  /*0fd0*/  SEL R9, R9, RZ, !P0 ;  /* 0x000000ff09097207 */ /* 0x000fe20004000000 */
[----:B------:R-:W-:Y:S01]  /*0fe0*/  UMOV UR4, 0x180 ;  /* 0x0000018000047882 */ /* 0x000fe20000000000 */
[----:B------:R-:W-:Y:S01]  /*0ff0*/  SEL R8, R8, RZ, !P0 ;  /* 0x000000ff08087207 */ /* 0x000fe20004000000 */
[----:B------:R-:W-:Y:S01]  /*1000*/  UMOV UR5, 0x184 ;  /* 0x0000018400057882 */ /* 0x000fe20000000000 */
[----:B------:R-:W-:-:S07]  /*1010*/  SHF.R.U32.HI R3, RZ, 0x7, R3 ;  /* 0x00000007ff037819 */ /* 0x000fce0000011603 */
.L_x_24:
[----:B------:R-:W-:Y:S01]  /*1020*/  USHF.R.U32.HI UR10, URZ, 0x1, UR18 ;  /* 0x00000001ff0a7899 */ /* 0x000fe20008011612 */
[----:B------:R-:W-:Y:S01]  /*1030*/  HFMA2 R7, -RZ, RZ, 0, 5.9604644775390625e-08 ;  /* 0x00000001ff077431 */ /* 0x000fe200000001ff */
[----:B------:R-:W-:Y:S02]  /*1040*/  USHF.L.U32 UR9, UR18, 0x3, URZ ;  /* 0x0000000312097899 */ /* 0x000fe400080006ff */
[----:B------:R-:W-:Y:S02]  /*1050*/  ULOP3.LUT UR10, UR10, 0x1, URZ, 0xc, !UPT ;  /* 0x000000010a0a7892 */ /* 0x000fe4000f8e0cff */
[----:B------:R-:W-:Y:S02]  /*1060*/  ULOP3.LUT UR9, UR9, 0x8, URZ, 0xc0, !UPT ;  /* 0x0000000809097892 */ /* 0x000fe4000f8ec0ff */
[----:B------:R-:W-:Y:S02]  /*1070*/  USHF.L.U32 UR10, UR10, 0x1f, URZ ;  /* 0x0000001f0a0a7899 */ /* 0x000fe400080006ff */
[----:B------:R-:W-:-:S02]  /*1080*/  ULOP3.LUT UR12, UR18, 0x1, URZ, 0xc0, !UPT ;  /* 0x00000001120c7892 */ /* 0x000fc4000f8ec0ff */
[----:B------:R-:W-:Y:S01]  /*1090*/  MOV R0, UR9 ;  /* 0x0000000900007c02 */ /* 0x000fe20008000f00 */
[----:B------:R-:W-:Y:S01]  /*10a0*/  UIADD3 UR9, UPT, UPT, UR8, UR9, URZ ;  /* 0x0000000908097290 */ /* 0x000fe2000fffe0ff */
[----:B------:R-:W-:Y:S01]  /*10b0*/  MOV R2, UR10 ;  /* 0x0000000a00027c02 */ /* 0x000fe20008000f00 */
[----:B------:R-:W-:Y:S02]  /*10c0*/  UIMAD UR12, UR12, 0xc0, URZ ;  /* 0x000000c00c0c78a4 */ /* 0x000fe4000f8e02ff */
[----:B------:R-:W-:Y:S01]  /*10d0*/  UIADD3 UR11, UPT, UPT, UR9, 0x31860, URZ ;  /* 0x00031860090b7890 */ /* 0x000fe2000fffe0ff */
[----:B------:R-:W1:Y:S02]  /*10e0*/  SYNCS.PHASECHK.TRANS64.TRYWAIT P0, [R0+UR8+0x31870], R2 ;  /* 0x03187002000075a7 */ /* 0x000e640008001108 */
[----:B-1----:R-:W-:Y:S09]  /*10f0*/  @!P0 BRA `(.L_x_18) ;  /* 0x0000003800f08947 */ /* 0x002ff20003800000 */
.L_x_61:
[----:B------:R-:W-:Y:S01]  /*1100*/  NOP ;  /* 0x0000000000007918 */ /* 0x000fe20000000000 */
[----:B------:R-:W-:Y:S01]  /*1110*/  UMOV UR17, 0xe ;  /* 0x0000000e00117882 */ /* 0x000fe20000000000 */
[----:B------:R-:W-:-:S05]  /*1120*/  UMOV UR16, 0xfffffff0 ;  /* 0xfffffff000107882 */ /* 0x000fca0000000000 */
.L_x_23:
[----:B------:R-:W-:Y:S01]  /*1130*/  ULEA UR13, UR15, UR8, 0x3 ;  /* 0x000000080f0d7291 */ /* 0x000fe2000f8e18ff */
[----:B-1----:R-:W-:Y:S01]  /*1140*/  SHF.L.U32 R11, R4, 0x1f, RZ ;  /* 0x0000001f040b7819 */ /* 0x002fe200000006ff */
[----:B------:R-:W-:Y:S01]  /*1150*/  UIADD3 UR14, UPT, UPT, UR16, 0x10, URZ ;  /* 0x00000010100e7890 */ /* 0x000fe2000fffe0ff */
[----:B------:R-:W-:Y:S03]  /*1160*/  MOV R0, UR15 ;  /* 0x0000000f00007c02 */ /* 0x000fe60008000f00 */
[----:B------:R-:W-:Y:S03]  /*1170*/  ULOP3.LUT UP0, UR14, UR14, 0x2, URZ, 0xc0, !UPT ;  /* 0x000000020e0e7892 */ /* 0x000fe6000f80c0ff */
[----:B------:R-:W1:Y:S02]  /*1180*/  SYNCS.PHASECHK.TRANS64.TRYWAIT P0, [UR13+0x31840], R11 ;  /* 0x0318400bff0075a7 */ /* 0x000e64000800110d */
[----:B-12---:R-:W-:Y:S07]  /*1190*/  @!P0 BRA `(.L_x_19) ;  /* 0x0000003800e88947 */ /* 0x006fee0003800000 */
.L_x_63:
[----:B------:R-:W-:Y:S01]  /*11a0*/  NOP ;  /* 0x0000000000007918 */ /* 0x000fe20000000000 */
[----:B------:R-:W-:Y:S05]  /*11b0*/  BRA.U UP0, `(.L_x_20) ;  /* 0x0000000100487547 */ /* 0x000fea000b800000 */
[----:B------:R-:W-:Y:S02]  /*11c0*/  ULEA UR19, UR15, UR8, 0x9 ;  /* 0x000000080f137291 */ /* 0x000fe4000f8e48ff */
[----:B------:R-:W-:Y:S02]  /*11d0*/  ULEA UR9, UR15, UR8, 0xa ;  /* 0x000000080f097291 */ /* 0x000fe4000f8e50ff */
[----:B------:R-:W-:Y:S02]  /*11e0*/  UIADD3 UR19, UPT, UPT, UR19, 0x30000, URZ ;  /* 0x0003000013137890 */ /* 0x000fe4000fffe0ff */
[----:B------:R-:W-:Y:S02]  /*11f0*/  UIADD3 UR10, UPT, UPT, UR9, 0x30800, URZ ;  /* 0x00030800090a7890 */ /* 0x000fe4000fffe0ff */
[----:B------:R-:W-:Y:S02]  /*1200*/  UIADD3 UR9, UPT, UPT, UR9, 0x30a00, URZ ;  /* 0x00030a0009097890 */ /* 0x000fe4000fffe0ff */
[----:B------:R-:W-:Y:S02]  /*1210*/  USHF.R.U32.HI UR19, URZ, 0x4, UR19 ;  /* 0x00000004ff137899 */ /* 0x000fe40008011613 */
[----:B------:R-:W-:Y:S02]  /*1220*/  USHF.R.U32.HI UR10, URZ, 0x4, UR10 ;  /* 0x00000004ff0a7899 */ /* 0x000fe4000801160a */
[----:B------:R-:W-:Y:S02]  /*1230*/  USHF.R.U32.HI UR9, URZ, 0x4, UR9 ;  /* 0x00000004ff097899 */ /* 0x000fe40008011609 */
[----:B------:R-:W-:Y:S02]  /*1240*/  ULOP3.LUT UR20, UR19, 0x3fe0, URZ, 0xc0, !UPT ;  /* 0x00003fe013147892 */ /* 0x000fe4000f8ec0ff */
[----:B------:R-:W-:Y:S02]  /*1250*/  ULOP3.LUT UR22, UR10, 0x3fc0, URZ, 0xc0, !UPT ;  /* 0x00003fc00a167892 */ /* 0x000fe4000f8ec0ff */
[----:B------:R-:W-:Y:S01]  /*1260*/  ULOP3.LUT UR24, UR9, 0x3fe0, URZ, 0xc0, !UPT ;  /* 0x00003fe009187892 */ /* 0x000fe2000f8ec0ff */
[----:B------:R-:W-:Y:S01]  /*1270*/  UMOV UR21, 0x4008 ;  /* 0x0000400800157882 */ /* 0x000fe20000000000 */
[----:B------:R-:W-:Y:S01]  /*1280*/  UMOV UR23, 0x4008 ;  /* 0x0000400800177882 */ /* 0x000fe20000000000 */
[----:B------:R-:W-:Y:S02]  /*1290*/  UMOV UR25, 0x4008 ;  /* 0x0000400800197882 */ /* 0x000fe40000000000 */
[----:B------:R2:W-:Y:S02]  /*12a0*/  UTCCP.T.S.4x32dp128bit tmem[0x180], gdesc[UR20] ;  /* 0x00018014ff0079e7 */ /* 0x0005e40009100000 */
[----:B------:R2:W-:Y:S02]  /*12b0*/  UTCCP.T.S.4x32dp128bit tmem[0x184], gdesc[UR22] ;  /* 0x00018416ff0079e7 */ /* 0x0005e40009100000 */
[----:B------:R2:W-:Y:S01]  /*12c0*/  UTCCP.T.S.4x32dp128bit tmem[0x188], gdesc[UR24] ;  /* 0x00018818ff0079e7 */ /* 0x0005e20009100000 */
[----:B------:R-:W-:Y:S02]  /*12d0*/  NOP ;  /* 0x0000000000007918 */ /* 0x000fe40000000000 */
.L_x_20:
[----:B------:R-:W-:Y:S01]  /*12e0*/  UISETP.NE.AND UP0, UPT, UR15, 0x3, UPT ;  /* 0x000000030f00788c */ /* 0x000fe2000bf05270 */
[----:B-1----:R-:W-:Y:S01]  /*12f0*/  SHFL.IDX PT, R2, R9, R0, 0x1f ;  /* 0x00001f0009027589 */ /* 0x002fe200000e0000 */
[----:B------:R-:W-:Y:S01]  /*1300*/  UIADD3 UR10, UPT, UPT, UR15, 0x1, URZ ;  /* 0x000000010f0a7890 */ /* 0x000fe2000fffe0ff */
[----:B------:R-:W-:Y:S03]  /*1310*/  NOP ;  /* 0x0000000000007918 */ /* 0x000fe60000000000 */
[----:B------:R-:W-:Y:S03]  /*1320*/  USEL UR10, UR10, URZ, UP0 ;  /* 0x000000ff0a0a7287 */ /* 0x000fe60008000000 */
[----:B------:R-:W1:Y:S01]  /*1330*/  SHFL.IDX PT, R0, R8, R0, 0x1f ;  /* 0x00001f0008007589 */ /* 0x000e6200000e0000 */
[----:B------:R-:W-:Y:S02]  /*1340*/  USHF.L.U32 UR15, UR14, 0x4, URZ ;  /* 0x000000040e0f7899 */ /* 0x000fe400080006ff */
[----:B------:R-:W-:Y:S02]  /*1350*/  ULEA UR9, UR10, UR8, 0x3 ;  /* 0x000000080a097291 */ /* 0x000fe4000f8e18ff */
[----:B------:R-:W-:Y:S01]  /*1360*/  ULEA UR14, UR14, 0x8b0, 0xd ;  /* 0x000008b00e0e7891 */ /* 0x000fe2000f8e68ff */
[----:B------:R-:W-:Y:S01]  /*1370*/  ISETP.NE.AND P0, PT, RZ, UR10, PT ;  /* 0x0000000aff007c0c */ /* 0x000fe2000bf05270 */
[----:B------:R-:W-:Y:S02]  /*1380*/  UISETP.NE.AND UP0, UPT, UR16, -0x10, UPT ;  /* 0xfffffff01000788c */ /* 0x000fe4000bf05270 */
[----:B------:R-:W-:Y:S02]  /*1390*/  UPRMT UR15, UR15, 0x5410, UR14 ;  /* 0x000054100f0f7896 */ /* 0x000fe4000800000e */
[----:B------:R-:W-:Y:S01]  /*13a0*/  UIADD3 UR13, UPT, UPT, UR13, 0x31820, URZ ;  /* 0x000318200d0d7890 */ /* 0x000fe2000fffe0ff */
[----:B------:R-:W-:Y:S01]  /*13b0*/  UMOV UR14, URZ ;  /* 0x000000ff000e7c82 */ /* 0x000fe20008000000 */
[----:B--2---:R-:W-:Y:S01]  /*13c0*/  UMOV UR23, 0x40004040 ;  /* 0x4000404000177882 */ /* 0x004fe20000000000 */
[----:B------:R-:W-:Y:S01]  /*13d0*/  UMOV UR21, 0x40004040 ;  /* 0x4000404000157882 */ /* 0x000fe20000000000 */
[----:B------:R-:W-:Y:S01]  /*13e0*/  UMOV UR27, 0x40004040 ;  /* 0x40004040001b7882 */ /* 0x000fe20000000000 */
[----:B------:R-:W-:Y:S01]  /*13f0*/  UMOV UR25, 0x40004040 ;  /* 0x4000404000197882 */ /* 0x000fe20000000000 */
[----:B------:R-:W-:Y:S01]  /*1400*/  UMOV UR31, 0x40004040 ;  /* 0x40004040001f7882 */ /* 0x000fe20000000000 */
[----:B------:R-:W-:Y:S01]  /*1410*/  UMOV UR29, 0x40004040 ;  /* 0x40004040001d7882 */ /* 0x000fe20000000000 */
[----:B------:R-:W-:Y:S01]  /*1420*/  UMOV UR35, 0x40004040 ;  /* 0x4000404000237882 */ /* 0x000fe20000000000 */
[----:B------:R-:W-:Y:S01]  /*1430*/  UMOV UR33, 0x40004040 ;  /* 0x4000404000217882 */ /* 0x000fe20000000000 */
[----:B-1----:R-:W-:Y:S02]  /*1440*/  R2UR UR20, R0 ;  /* 0x00000000001472ca */ /* 0x002fe400000e0000 */
[----:B------:R-:W-:Y:S02]  /*1450*/  R2UR UR22, R2 ;  /* 0x00000000021672ca */ /* 0x000fe400000e0000 */
[----:B------:R-:W-:Y:S04]  /*1460*/  SEL R0, RZ, 0x1, P0 ;  /* 0x00000001ff007807 */ /* 0x000fe80000000000 */
[----:B------:R-:W-:Y:S01]  /*1470*/  LOP3.LUT R4, R4, R0, RZ, 0x3c, !PT ;  /* 0x0000000004047212 */ /* 0x000fe200078e3cff */
[----:B------:R-:W-:Y:S04]  /*1480*/  IMAD.U32 R0, RZ, RZ, UR10 ;  /* 0x0000000aff007e24 */ /* 0x000fe8000f8e00ff */
[----:B------:R-:W-:Y:S01]  /*1490*/  UIADD3 UR24, UPT, UPT, UR20, 0x2, URZ ;  /* 0x0000000214187890 */ /* 0x000fe2000fffe0ff */
[----:B------:R-:W-:Y:S01]  /*14a0*/  IMAD.U32 R11, R4, -0x80000000, RZ ;  /* 0x80000000040b7824 */ /* 0x000fe200078e00ff */
[----:B------:R-:W-:Y:S01]  /*14b0*/  UIADD3 UR26, UPT, UPT, UR22, 0x2, URZ ;  /* 0x00000002161a7890 */ /* 0x000fe2000fffe0ff */
[----:B------:R1:W-:Y:S01]  /*14c0*/  UTCQMMA gdesc[UR22], gdesc[UR20], tmem[UR12], tmem[UR14], idesc[UR15], tmem[UR6], UP0 ;  /* 0x00060e1416007dea */ /* 0x0003e2000800030c */
[----:B------:R-:W-:Y:S02]  /*14d0*/  UIADD3 UR30, UPT, UPT, UR22, 0x4, URZ ;  /* 0x00000004161e7890 */ /* 0x000fe4000fffe0ff */
[----:B------:R-:W-:Y:S02]  /*14e0*/  UIADD3 UR28, UPT, UPT, UR20, 0x4, URZ ;  /* 0x00000004141c7890 */ /* 0x000fe4000fffe0ff */
[----:B------:R-:W-:Y:S02]  /*14f0*/  UIADD3 UR34, UPT, UPT, UR22, 0x6, URZ ;  /* 0x0000000616227890 */ /* 0x000fe4000fffe0ff */
[----:B------:R-:W-:Y:S01]  /*1500*/  UIADD3 UR32, UPT, UPT, UR20, 0x6, URZ ;  /* 0x0000000614207890 */ /* 0x000fe2000fffe0ff */
[----:B------:R1:W-:Y:S04]  /*1510*/  UTCQMMA gdesc[UR26], gdesc[UR24], tmem[UR12], tmem[UR14], idesc[UR15], tmem[UR6], UPT ;  /* 0x00060e181a007dea */ /* 0x0003e8000b80030c */
[----:B------:R1:W-:Y:S04]  /*1520*/  UTCQMMA gdesc[UR30], gdesc[UR28], tmem[UR12], tmem[UR14], idesc[UR15], tmem[UR6], UPT ;  /* 0x00060e1c1e007dea */ /* 0x0003e8000b80030c */
[----:B------:R1:W-:Y:S01]  /*1530*/  UTCQMMA gdesc[UR34], gdesc[UR32], tmem[UR12], tmem[UR14], idesc[UR15], tmem[UR6], UPT ;  /* 0x00060e2022007dea */ /* 0x0003e2000b80030c */
[----:B------:R1:W-:Y:S01]  /*1540*/  UTCBAR [UR13], URZ ;  /* 0x000000ff0d0073e9 */ /* 0x0003e200080000ff */
[----:B------:R-:W2:Y:S02]  /*1550*/  SYNCS.PHASECHK.TRANS64.TRYWAIT P0, [UR9+0x31840], R11 ;  /* 0x0318400bff0075a7 */ /* 0x000ea40008001109 */
[----:B-12---:R-:W-:Y:S05]  /*1560*/  @!P0 BRA `(.L_x_21) ;  /* 0x0000003800108947 */ /* 0x006fea0003800000 */
.L_x_65:
[----:B------:R-:W-:Y:S01]  /*1570*/  ELECT P0, URZ, PT ;  /* 0x0000000000ff782f */ /* 0x000fe20003800000 */
[----:B-1----:R-:W1:Y:S01]  /*1580*/  SHFL.IDX PT, R2, R9, R0, 0x1f ;  /* 0x00001f0009027589 */ /* 0x002e6200000e0000 */
[----:B------:R-:W-:Y:S02]  /*1590*/  UIADD3 UR9, UPT, UPT, UR9, 0x31820, URZ ;  /* 0x0003182009097890 */ /* 0x000fe4000fffe0ff */
[----:B------:R-:W-:Y:S05]  /*15a0*/  UISETP.NE.AND UP0, UPT, UR16, -0x2, UPT ;  /* 0xfffffffe1000788c */ /* 0x000fea000bf05270 */
[----:B------:R-:W2:Y:S01]  /*15b0*/  SHFL.IDX PT, R0, R8, R0, 0x1f ;  /* 0x00001f0008007589 */ /* 0x000ea200000e0000 */
[----:B------:R-:W-:Y:S01]  /*15c0*/  NOP ;  /* 0x0000000000007918 */ /* 0x000fe20000000000 */
[----:B------:R-:W-:Y:S02]  /*15d0*/  NOP ;  /* 0x0000000000007918 */ /* 0x000fe40000000000 */
[C---:B------:R-:W-:Y:S01]  /*15e0*/  @P0 IMAD.SHL.U32 R5, R7.reuse, 0x2000, RZ ;  /* 0x0000200007050824 */ /* 0x040fe200078e00ff */
[----:B------:R-:W-:Y:S01]  /*15f0*/  UMOV UR21, 0x40004040 ;  /* 0x4000404000157882 */ /* 0x000fe20000000000 */
[----:B------:R-:W-:Y:S01]  /*1600*/  @P0 IMAD.SHL.U32 R6, R7, 0x10, RZ ;  /* 0x0000001007060824 */ /* 0x000fe200078e00ff */
[----:B------:R-:W-:Y:S01]  /*1610*/  UMOV UR15, 0x40004040 ;  /* 0x40004040000f7882 */ /* 0x000fe20000000000 */
[----:B------:R-:W-:Y:S01]  /*1620*/  @P0 IMAD.MOV.U32 R10, RZ, RZ, RZ ;  /* 0x000000ffff0a0224 */ /* 0x000fe200078e00ff */
[----:B------:R-:W-:Y:S01]  /*1630*/  @P0 LOP3.LUT R5, R5, 0x6000, RZ, 0xc0, !PT ;  /* 0x0000600005050812 */ /* 0x000fe200078ec0ff */
[----:B------:R-:W-:Y:S01]  /*1640*/  UMOV UR27, 0x40004040 ;  /* 0x40004040001b7882 */ /* 0x000fe20000000000 */
[----:B------:R-:W-:Y:S01]  /*1650*/  @P0 LOP3.LUT R6, R6, 0x30, RZ, 0xc0, !PT ;  /* 0x0000003006060812 */ /* 0x000fe200078ec0ff */
[----:B------:R-:W-:Y:S01]  /*1660*/  UMOV UR25, 0x40004040 ;  /* 0x4000404000197882 */ /* 0x000fe20000000000 */
[----:B------:R-:W-:Y:S01]  /*1670*/  @P0 LOP3.LUT R5, R5, 0x8b0, RZ, 0xfc, !PT ;  /* 0x000008b005050812 */ /* 0x000fe200078efcff */
[----:B------:R-:W-:Y:S01]  /*1680*/  UMOV UR31, 0x40004040 ;  /* 0x40004040001f7882 */ /* 0x000fe20000000000 */
[----:B------:R-:W-:Y:S01]  /*1690*/  @P0 R2UR UR22, R10 ;  /* 0x000000000a1602ca */ /* 0x000fe200000e0000 */
[----:B------:R-:W-:Y:S01]  /*16a0*/  UMOV UR29, 0x40004040 ;  /* 0x40004040001d7882 */ /* 0x000fe20000000000 */
[----:B------:R-:W-:Y:S01]  /*16b0*/  @P0 PRMT R5, R6, 0x5410, R5 ;  /* 0x0000541006050816 */ /* 0x000fe20000000005 */
[----:B------:R-:W-:Y:S01]  /*16c0*/  UMOV UR35, 0x40004040 ;  /* 0x4000404000237882 */ /* 0x000fe20000000000 */
[----:B------:R-:W-:Y:S01]  /*16d0*/  UMOV UR33, 0x40004040 ;  /* 0x4000404000217882 */ /* 0x000fe20000000000 */
[----:B-1----:R-:W-:Y:S02]  /*16e0*/  R2UR UR20, R2 ;  /* 0x00000000021472ca */ /* 0x002fe400000e0000 */
[----:B------:R-:W-:Y:S02]  /*16f0*/  @P0 R2UR UR13, R5 ;  /* 0x00000000050d02ca */ /* 0x000fe400000e0000 */
[----:B--2---:R-:W-:Y:S09]  /*1700*/  R2UR UR14, R0 ;  /* 0x00000000000e72ca */ /* 0x004ff200000e0000 */
[----:B------:R-:W-:Y:S02]  /*1710*/  UIADD3 UR26, UPT, UPT, UR20, 0x2, URZ ;  /* 0x00000002141a7890 */ /* 0x000fe4000fffe0ff */
[----:B------:R-:W-:Y:S01]  /*1720*/  UIADD3 UR30, UPT, UPT, UR20, 0x4, URZ ;  /* 0x00000004141e7890 */ /* 0x000fe2000fffe0ff */
[----:B------:R-:W-:Y:S01]  /*1730*/  IMAD.U32 R11, RZ, RZ, UR13 ;  /* 0x0000000dff0b7e24 */ /* 0x000fe2000f8e00ff */
[----:B------:R-:W-:Y:S02]  /*1740*/  UIADD3 UR24, UPT, UPT, UR14, 0x2, URZ ;  /* 0x000000020e187890 */ /* 0x000fe4000fffe0ff */
[----:B------:R-:W-:Y:S02]  /*1750*/  UIADD3 UR28, UPT, UPT, UR14, 0x4, URZ ;  /* 0x000000040e1c7890 */ /* 0x000fe4000fffe0ff */
[----:B------:R-:W-:Y:S01]  /*1760*/  @P0 R2UR UR23, R11 ;  /* 0x000000000b1702ca */ /* 0x000fe200000e0000 */
[----:B------:R-:W-:Y:S02]  /*1770*/  UIADD3 UR34, UPT, UPT, UR20, 0x6, URZ ;  /* 0x0000000614227890 */ /* 0x000fe4000fffe0ff */
[----:B------:R-:W-:Y:S10]  /*1780*/  UIADD3 UR32, UPT, UPT, UR14, 0x6, URZ ;  /* 0x000000060e207890 */ /* 0x000ff4000fffe0ff */
[----:B------:R1:W-:Y:S01]  /*1790*/  UTCQMMA gdesc[UR20], gdesc[UR14], tmem[UR12], tmem[UR22], idesc[UR23], tmem[UR4], UPT ;  /* 0x0004160e14007dea */ /* 0x0003e2000b80030c */
[----:B------:R1:W-:Y:S01]  /*17a0*/  UTCQMMA gdesc[UR26], gdesc[UR24], tmem[UR12], tmem[UR22], idesc[UR23], tmem[UR4], UPT ;  /* 0x000416181a007dea */ /* 0x0003e2000b80030c */
[----:B------:R1:W-:Y:S01]  /*17b0*/  UTCQMMA gdesc[UR30], gdesc[UR28], tmem[UR12], tmem[UR22], idesc[UR23], tmem[UR4], UPT ;  /* 0x0004161c1e007dea */ /* 0x0003e2000b80030c */
[----:B------:R1:W-:Y:S01]  /*17c0*/  UTCQMMA gdesc[UR34], gdesc[UR32], tmem[UR12], tmem[UR22], idesc[UR23], tmem[UR4], UPT ;  /* 0x0004162022007dea */ /* 0x0003e2000b80030c */
[----:B------:R1:W-:Y:S01]  /*17d0*/  UTCBAR [UR9], URZ ;  /* 0x000000ff090073e9 */ /* 0x0003e200080000ff */
[----:B------:R-:W-:Y:S05]  /*17e0*/  BRA.U UP0, `(.L_x_22) ;  /* 0x0000000100087547 */ /* 0x000fea000b800000 */
[----:B------:R2:W-:Y:S01]  /*17f0*/  UTCBAR [UR11], URZ ;  /* 0x000000ff0b0073e9 */ /* 0x0005e200080000ff */
[----:B------:R-:W-:Y:S01]  /*1800*/  NOP ;  /* 0x0000000000007918 */ /* 0x000fe20000000000 */
.L_x_22:
[----:B------:R-:W-:Y:S01]  /*1810*/  UISETP.NE.AND UP0, UPT, UR10, 0x3, UPT ;  /* 0x000000030a00788c */ /* 0x000fe2000bf05270 */
[----:B------:R-:W-:Y:S01]  /*1820*/  VIADD R7, R7, 0x2 ;  /* 0x0000000207077836 */ /* 0x000fe20000000000 */
[----:B------:R-:W-:Y:S02]  /*1830*/  UIADD3 UR10, UPT, UPT, UR10, 0x1, URZ ;  /* 0x000000010a0a7890 */ /* 0x000fe4000fffe0ff */
[----:B------:R-:W-:Y:S02]  /*1840*/  UIADD3 UR17, UPT, UPT, UR17, -0x2, URZ ;  /* 0xfffffffe11117890 */ /* 0x000fe4000fffe0ff */
[----:B-1----:R-:W-:Y:S02]  /*1850*/  USEL UR15, UR10, URZ, UP0 ;  /* 0x000000ff0a0f7287 */ /* 0x002fe40008000000 */
[----:B------:R-:W-:Y:S02]  /*1860*/  UISETP.NE.AND UP0, UPT, UR17, -0x2, UPT ;  /* 0xfffffffe1100788c */ /* 0x000fe4000bf05270 */
[----:B------:R-:W-:Y:S02]  /*1870*/  UIADD3 UR16, UPT, UPT, UR16, 0x2, URZ ;  /* 0x0000000210107890 */ /* 0x000fe4000fffe0ff */
[----:B------:R-:W-:Y:S04]  /*1880*/  ISETP.NE.AND P0, PT, RZ, UR15, PT ;  /* 0x0000000fff007c0c */ /* 0x000fe8000bf05270 */
[----:B------:R-:W-:Y:S04]  /*1890*/  SEL R0, RZ, 0x1, P0 ;  /* 0x00000001ff007807 */ /* 0x000fe80000000000 */
[----:B------:R-:W-:Y:S01]  /*18a0*/  LOP3.LUT R4, R4, R0, RZ, 0x3c, !PT ;  /* 0x0000000004047212 */ /* 0x000fe200078e3cff */
[----:B------:R-:W-:Y:S06]  /*18b0*/  BRA.U UP0, `(.L_x_23) ;  /* 0xfffffff9001c7547 */ /* 0x000fec000b83ffff */
[----:B------:R-:W-:-:S13]  /*18c0*/  ISETP.NE.AND P0, PT, R3, UR18, PT ;  /* 0x0000001203007c0c */ /* 0x000fda000bf05270 */
[----:B--2---:R-:W-:Y:S05]  /*18d0*/  @!P0 EXIT ;  /* 0x000000000000894d */ /* 0x004fea0003800000 */
[----:B------:R-:W-:Y:S01]  /*18e0*/  UIADD3 UR18, UPT, UPT, UR18, 0x1, URZ ;  /* 0x0000000112127890 */ /* 0x000fe2000fffe0ff */
[----:B------:R-:W-:Y:S11]  /*18f0*/  BRA `(.L_x_24) ;  /* 0xfffffff400c87947 */ /* 0x000ff6000383ffff */
.L_x_11:
[----:B------:R-:W-:-:S13]  /*1900*/  ELECT P0, URZ, PT ;  /* 0x0000000000ff782f */ /* 0x000fda0003800000 */
[----:B------:R-:W-:Y:S05]  /*1910*/  @!P0 BRA `(.L_x_13) ;  /* 0x0000001800b48947 */ /* 0x000fea0003800000 */
[----:B------:R-:W1:Y:S02]  /*1920*/  S2UR UR4, SR_CTAID.X ;  /* 0x00000000000479c3 */ /* 0x000e640000002500 */
[----:B-1----:R-:W-:-:S13]  /*1930*/  ISETP.LE.U32.AND P0, PT, R22, UR4, PT ;  /* 0x0000000416007c0c */ /* 0x002fda000bf03070 */
[----:B------:R-:W-:Y:S05]  /*1940*/  @P0 EXIT ;  /* 0x000000000000094d */ /* 0x000fea0003800000 */
[----:B------:R-:W1:Y:S01]  /*1950*/  S2R R0, SR_CgaCtaId ;  /* 0x0000000000007919 */ /* 0x000e620000008800 */
[----:B------:R-:W-:Y:S01]  /*1960*/  IMAD.U32 R9, RZ, RZ, UR4 ;  /* 0x00000004ff097e24 */ /* 0x000fe2000f8e00ff */
[----:B------:R-:W2:Y:S04]  /*1970*/  LDC.64 R10, c[0x0][0x348] ;  /* 0x0000d200ff0a7b82 */ /* 0x000ea80000000a00 */
[----:B------:R-:W-:Y:S02]  /*1980*/  LOP3.LUT R2, RZ, R9, RZ, 0x33, !PT ;  /* 0x00000009ff027212 */ /* 0x000fe400078e33ff */
[----:B------:R-:W-:-:S03]  /*1990*/  PRMT R8, R9, 0x7610, R8 ;  /* 0x0000761009087816 */ /* 0x000fc60000000008 */
[----:B------:R-:W-:-:S04]  /*19a0*/  IMAD.IADD R2, R22, 0x1, R2 ;  /* 0x0000000116027824 */ /* 0x000fc800078e0202 */
[----:B------:R-:W-:Y:S01]  /*19b0*/  IMAD.HI.U32 R3, R2, -0x1ada67d5, RZ ;  /* 0xe525982b02037827 */ /* 0x000fe200078e00ff */
[----:B------:R-:W-:-:S04]  /*19c0*/  MOV R2, 0x400 ;  /* 0x0000040000027802 */ /* 0x000fc80000000f00 */
[----:B------:R-:W-:-:S05]  /*19d0*/  SHF.R.U32.HI R3, RZ, 0x7, R3 ;  /* 0x00000007ff037819 */ /* 0x000fca0000011603 */
[----:B------:R-:W-:Y:S01]  /*19e0*/  IMAD.MOV R3, RZ, RZ, -R3 ;  /* 0x000000ffff037224 */ /* 0x000fe200078e0a03 */
[----:B-1----:R-:W-:-:S07]  /*19f0*/  LEA R0, R0, R2, 0x18 ;  /* 0x0000000200007211 */ /* 0x002fce00078ec0ff */
.L_x_41:
[----:B------:R-:W-:Y:S01]  /*1a00*/  SHF.R.U32.HI R13, RZ, 0x5, R9 ;  /* 0x00000005ff0d7819 */ /* 0x000fe20000011609 */
[----:B------:R-:W-:Y:S05]  /*1a10*/  YIELD ;  /* 0x0000000000007946 */ /* 0x000fea0003800000 */
[----:B------:R-:W-:-:S04]  /*1a20*/  IMAD.HI.U32 R13, R13, 0xd79435f, RZ ;  /* 0x0d79435f0d0d7827 */ /* 0x000fc800078e00ff */
[C---:B------:R-:W-:Y:S01]  /*1a30*/  IMAD R7, R13.reuse, -0x10, R34 ;  /* 0xfffffff00d077824 */ /* 0x040fe200078e0222 */
[----:B------:R-:W-:-:S04]  /*1a40*/  PRMT R2, R13, 0x9910, RZ ;  /* 0x000099100d027816 */ /* 0x000fc800000000ff */
[----:B------:R-:W-:Y:S01]  /*1a50*/  VIMNMX.U32 R7, PT, PT, R7, 0x10, PT ;  /* 0x0000001007077848 */ /* 0x000fe20003fe0000 */
[----:B------:R-:W-:-:S04]  /*1a60*/  IMAD R2, R2, 0x260, RZ ;  /* 0x0000026002027824 */ /* 0x000fc800078e02ff */
[----:B------:R-:W-:Y:S01]  /*1a70*/  IMAD.MOV R12, RZ, RZ, -R2 ;  /* 0x000000ffff0c7224 */ /* 0x000fe200078e0a02 */
[----:B------:R-:W-:-:S04]  /*1a80*/  MOV R2, 0x1ad0 ;  /* 0x00001ad000027802 */ /* 0x000fc80000000f00 */
[----:B------:R-:W-:-:S05]  /*1a90*/  PRMT R12, R12, 0x7710, RZ ;  /* 0x000077100c0c7816 */ /* 0x000fca00000000ff */
[----:B------:R-:W-:-:S05]  /*1aa0*/  IMAD.IADD R12, R12, 0x1, R8 ;  /* 0x000000010c0c7824 */ /* 0x000fca00078e0208 */
[----:B-1234-:R-:W-:Y:S02]  /*1ab0*/  LOP3.LUT R5, R12, 0xffff, RZ, 0xc0, !PT ;  /* 0x0000ffff0c057812 */ /* 0x01efe400078ec0ff */
[----:B--2---:R-:W-:Y:S05]  /*1ac0*/  CALL.REL.NOINC `($__internal_3_$__cuda_sm20_div_u16) ;  /* 0x0000003800907944 */ /* 0x004fea0003c00000 */
[----:B------:R-:W-:Y:S01]  /*1ad0*/  IMAD.MOV.U32 R2, RZ, RZ, -0x80000000 ;  /* 0x80000000ff027424 */ /* 0x000fe200078e00ff */
[----:B------:R-:W-:Y:S01]  /*1ae0*/  PRMT R7, R7, 0x9910, RZ ;  /* 0x0000991007077816 */ /* 0x000fe200000000ff */
[C---:B------:R-:W-:Y:S01]  /*1af0*/  VIADD R25, R0.reuse, 0x31800 ;  /* 0x0003180000197836 */ /* 0x040fe20000000000 */
[C---:B------:R-:W-:Y:S01]  /*1b00*/  PRMT R4, R41.reuse, 0x9910, RZ ;  /* 0x0000991029047816 */ /* 0x040fe200000000ff */
[----:B------:R-:W1:Y:S01]  /*1b10*/  SYNCS.PHASECHK.TRANS64.TRYWAIT P4, [R0+URZ+0x31820], R2 ;  /* 0x03182002000075a7 */ /* 0x000e6200080811ff */
[----:B------:R-:W-:Y:S01]  /*1b20*/  LOP3.LUT R6, R41, 0xffff, RZ, 0xc0, !PT ;  /* 0x0000ffff29067812 */ /* 0x000fe200078ec0ff */
[----:B------:R-:W-:Y:S01]  /*1b30*/  VIADD R24, R0, 0x30000 ;  /* 0x0003000000187836 */ /* 0x000fe20000000000 */
[C---:B------:R-:W-:Y:S01]  /*1b40*/  IADD3 R36, P3, PT, R10.reuse, 0x40, RZ ;  /* 0x000000400a247810 */ /* 0x040fe20007f7e0ff */
[----:B------:R-:W-:Y:S01]  /*1b50*/  IMAD R4, R7, R4, RZ ;  /* 0x0000000407047224 */ /* 0x000fe200078e02ff */
[C---:B------:R-:W-:Y:S01]  /*1b60*/  IADD3 R30, P1, PT, R10.reuse, 0x140, RZ ;  /* 0x000001400a1e7810 */ /* 0x040fe20007f3e0ff */
[----:B------:R-:W-:Y:S01]  /*1b70*/  IMAD.MOV.U32 R22, RZ, RZ, 0xa500 ;  /* 0x0000a500ff167424 */ /* 0x000fe200078e00ff */
[C---:B------:R-:W-:Y:S01]  /*1b80*/  IADD3 R32, P2, PT, R10.reuse, 0xc0, RZ ;  /* 0x000000c00a207810 */ /* 0x040fe20007f5e0ff */
[----:B------:R-:W-:Y:S01]  /*1b90*/  IMAD.MOV R4, RZ, RZ, -R4 ;  /* 0x000000ffff047224 */ /* 0x000fe200078e0a04 */
[----:B------:R-:W-:Y:S01]  /*1ba0*/  IADD3 R28, P0, PT, R10, 0x1c0, RZ ;  /* 0x000001c00a1c7810 */ /* 0x000fe20007f1e0ff */
[--C-:B------:R-:W-:Y:S01]  /*1bb0*/  IMAD.X R37, RZ, RZ, R11.reuse, P3 ;  /* 0x000000ffff257224 */ /* 0x100fe200018e060b */
[----:B------:R-:W-:Y:S01]  /*1bc0*/  IADD3 R5, PT, PT, R0, 0x8000, RZ ;  /* 0x0000800000057810 */ /* 0x000fe20007ffe0ff */
[----:B------:R-:W-:Y:S01]  /*1bd0*/  IMAD R6, R6, 0xc0, RZ ;  /* 0x000000c006067824 */ /* 0x000fe200078e02ff */
[----:B------:R-:W-:Y:S01]  /*1be0*/  PRMT R4, R4, 0x7710, RZ ;  /* 0x0000771004047816 */ /* 0x000fe200000000ff */
[----:B------:R-:W-:Y:S01]  /*1bf0*/  IMAD.X R31, RZ, RZ, R11, P1 ;  /* 0x000000ffff1f7224 */ /* 0x000fe200008e060b */
[----:B------:R-:W-:-:S02]  /*1c00*/  IADD3 R23, PT, PT, R0, 0x30800, RZ ;  /* 0x0003080000177810 */ /* 0x000fc40007ffe0ff */
[----:B------:R-:W-:Y:S02]  /*1c10*/  IADD3 R4, PT, PT, R12, R4, RZ ;  /* 0x000000040c047210 */ /* 0x000fe40007ffe0ff */
[-C--:B------:R-:W-:Y:S02]  /*1c20*/  IADD3.X R33, PT, PT, RZ, R11.reuse, RZ, P2, !PT ;  /* 0x0000000bff217210 */ /* 0x080fe400017fe4ff */
[----:B------:R-:W-:Y:S01]  /*1c30*/  LOP3.LUT R7, R4, 0xffff, RZ, 0xc0, !PT ;  /* 0x0000ffff04077812 */ /* 0x000fe200078ec0ff */
[----:B------:R-:W-:Y:S01]  /*1c40*/  VIADD R4, R0, 0x18000 ;  /* 0x0001800000047836 */ /* 0x000fe20000000000 */
[----:B------:R-:W-:-:S03]  /*1c50*/  IADD3.X R29, PT, PT, RZ, R11, RZ, P0, !PT ;  /* 0x0000000bff1d7210 */ /* 0x000fc600007fe4ff */
[----:B------:R-:W-:Y:S01]  /*1c60*/  IMAD R7, R13, 0x10, R7 ;  /* 0x000000100d077824 */ /* 0x000fe200078e0207 */
[----:B-1----:R-:W-:Y:S06]  /*1c70*/  @!P4 BRA `(.L_x_25) ;  /* 0x000000300068c947 */ /* 0x002fec0003800000 */
.L_x_66:
[----:B------:R-:W-:Y:S01]  /*1c80*/  IMAD.SHL.U32 R7, R7, 0x80, RZ ;  /* 0x0000008007077824 */ /* 0x000fe200078e00ff */
[----:B------:R-:W-:Y:S01]  /*1c90*/  R2UR UR13, R25 ;  /* 0x00000000190d72ca */ /* 0x000fe200000e0000 */
[----:B------:R-:W-:Y:S01]  /*1ca0*/  UMOV UR14, URZ ;  /* 0x000000ff000e7c82 */ /* 0x000fe20008000000 */
[----:B------:R-:W-:Y:S01]  /*1cb0*/  R2UR UR28, R36 ;  /* 0x00000000241c72ca */ /* 0x000fe200000e0000 */
[----:B------:R-:W-:Y:S01]  /*1cc0*/  UMOV UR20, 0x0 ;  /* 0x0000000000147882 */ /* 0x000fe20000000000 */
[----:B------:R-:W-:Y:S01]  /*1cd0*/  R2UR UR29, R37 ;  /* 0x00000000251d72ca */ /* 0x000fe200000e0000 */
[----:B------:R-:W-:Y:S01]  /*1ce0*/  UMOV UR21, 0x10000000 ;  /* 0x1000000000157882 */ /* 0x000fe20000000000 */
[----:B------:R-:W-:Y:S01]  /*1cf0*/  R2UR UR12, R5 ;  /* 0x00000000050c72ca */ /* 0x000fe200000e0000 */
[----:B------:R-:W-:Y:S01]  /*1d00*/  UMOV UR11, URZ ;  /* 0x000000ff000b7c82 */ /* 0x000fe20008000000 */
[----:B------:R-:W-:Y:S01]  /*1d10*/  R2UR UR15, R7 ;  /* 0x00000000070f72ca */ /* 0x000fe200000e0000 */
[----:B------:R-:W-:Y:S01]  /*1d20*/  UMOV UR18, UR14 ;  /* 0x0000000e00127c82 */ /* 0x000fe20008000000 */
        /* <DEDUP_REMOVED lines=9> */
[----:B------:R-:W-:Y:S01]  /*1dc0*/  VIADD R21, R0, 0xc000 ;  /* 0x0000c00000157836 */ /* 0x000fe20000000000 */
[----:B------:R-:W-:Y:S01]  /*1dd0*/  R2UR UR25, R31 ;  /* 0x000000001f1972ca */ /* 0x000fe200000e0000 */
[----:B------:R2:W-:Y:S01]  /*1de0*/  UTMALDG.2D [UR12], [UR28], desc[UR20] ;  /* 0x0000140c1c0075b4 */ /* 0x0005e20008009000 */
[----:B------:R-:W-:Y:S01]  /*1df0*/  R2UR UR8, R24 ;  /* 0x00000000180872ca */ /* 0x000fe200000e0000 */
[----:B------:R-:W-:Y:S01]  /*1e00*/  UMOV UR10, UR15 ;  /* 0x0000000f000a7c82 */ /* 0x000fe20008000000 */
[----:B------:R-:W-:Y:S01]  /*1e10*/  R2UR UR22, R28 ;  /* 0x000000001c1672ca */ /* 0x000fe200000e0000 */
[C---:B------:R-:W-:Y:S01]  /*1e20*/  VIADD R20, R0.reuse, 0x31808 ;  /* 0x0003180800147836 */ /* 0x040fe20000000000 */
[----:B------:R-:W-:Y:S01]  /*1e30*/  R2UR UR23, R29 ;  /* 0x000000001d1772ca */ /* 0x000fe200000e0000 */
[----:B------:R-:W-:Y:S01]  /*1e40*/  UMOV UR6, UR19 ;  /* 0x0000001300067c82 */ /* 0x000fe20008000000 */
[----:B------:R-:W-:Y:S01]  /*1e50*/  R2UR UR4, R23 ;  /* 0x00000000170472ca */ /* 0x000fe200000e0000 */
[----:B------:R2:W-:Y:S01]  /*1e60*/  UTMALDG.2D [UR16], [UR26], desc[UR20] ;  /* 0x000014101a0075b4 */ /* 0x0005e20008009000 */
[----:B------:R-:W-:-:S05]  /*1e70*/  VIADD R19, R0, 0x1e000 ;  /* 0x0001e00000137836 */ /* 0x000fca0000000000 */
[----:B------:R2:W-:Y:S06]  /*1e80*/  UTMALDG.2D [UR8], [UR24], desc[UR20] ;  /* 0x00001408180075b4 */ /* 0x0005ec0008009000 */
[----:B------:R2:W-:Y:S01]  /*1e90*/  UTMALDG.2D [UR4], [UR22], desc[UR20] ;  /* 0x00001404160075b4 */ /* 0x0005e20008009000 */
[----:B------:R2:W-:Y:S01]  /*1ea0*/  SYNCS.ARRIVE.TRANS64 RZ, [R0+URZ+0x31800], R22 ;  /* 0x0318001600ff79a7 */ /* 0x0005e200080000ff */
[----:B------:R-:W3:Y:S02]  /*1eb0*/  SYNCS.PHASECHK.TRANS64.TRYWAIT P0, [R0+URZ+0x31828], R2 ;  /* 0x03182802000075a7 */ /* 0x000ee400080011ff */
[----:B--23--:R-:W-:Y:S05]  /*1ec0*/  @!P0 BRA `(.L_x_26) ;  /* 0x0000002c00f08947 */ /* 0x00cfea0003800000 */
.L_x_67:
[----:B------:R-:W-:Y:S01]  /*1ed0*/  R2UR UR9, R20 ;  /* 0x00000000140972ca */ /* 0x000fe200000e0000 */
[----:B------:R-:W-:Y:S01]  /*1ee0*/  IMAD.MOV.U32 R18, RZ, RZ, 0xa000 ;  /* 0x0000a000ff127424 */ /* 0x000fe200078e00ff */
[----:B------:R-:W-:Y:S01]  /*1ef0*/  R2UR UR16, R36 ;  /* 0x00000000241072ca */ /* 0x000fe200000e0000 */
[----:B------:R-:W-:Y:S01]  /*1f00*/  UMOV UR14, 0x0 ;  /* 0x00000000000e7882 */ /* 0x000fe20000000000 */
[----:B------:R-:W-:Y:S01]  /*1f10*/  R2UR UR17, R37 ;  /* 0x00000000251172ca */ /* 0x000fe200000e0000 */
[----:B------:R-:W-:Y:S01]  /*1f20*/  UMOV UR15, 0x10000000 ;  /* 0x10000000000f7882 */ /* 0x000fe20000000000 */
[----:B------:R-:W-:Y:S01]  /*1f30*/  R2UR UR11, R7 ;  /* 0x00000000070b72ca */ /* 0x000fe200000e0000 */
[----:B------:R-:W-:Y:S01]  /*1f40*/  UMOV UR10, 0x80 ;  /* 0x00000080000a7882 */ /* 0x000fe20000000000 */
[----:B------:R-:W-:Y:S01]  /*1f50*/  R2UR UR8, R21 ;  /* 0x00000000150872ca */ /* 0x000fe200000e0000 */
[----:B------:R-:W-:Y:S01]  /*1f60*/  UMOV UR6, 0x80 ;  /* 0x0000008000067882 */ /* 0x000fe20000000000 */
[----:B------:R-:W-:Y:S01]  /*1f70*/  R2UR UR12, R32 ;  /* 0x00000000200c72ca */ /* 0x000fe200000e0000 */
[----:B------:R-:W-:Y:S01]  /*1f80*/  VIADD R17, R0, 0x10000 ;  /* 0x0001000000117836 */ /* 0x000fe20000000000 */
[----:B------:R-:W-:Y:S01]  /*1f90*/  R2UR UR13, R33 ;  /* 0x00000000210d72ca */ /* 0x000fe200000e0000 */
[----:B------:R-:W-:Y:S01]  /*1fa0*/  UMOV UR5, UR9 ;  /* 0x0000000900057c82 */ /* 0x000fe20008000000 */
[----:B------:R-:W-:Y:S01]  /*1fb0*/  R2UR UR7, R6 ;  /* 0x00000000060772ca */ /* 0x000fe200000e0000 */
[C---:B------:R-:W-:Y:S01]  /*1fc0*/  VIADD R16, R0.reuse, 0x31810 ;  /* 0x0003181000107836 */ /* 0x040fe20000000000 */
[----:B------:R-:W-:Y:S01]  /*1fd0*/  R2UR UR4, R19 ;  /* 0x00000000130472ca */ /* 0x000fe200000e0000 */
[----:B------:R-:W-:-:S04]  /*1fe0*/  VIADD R15, R0, 0x24000 ;  /* 0x00024000000f7836 */ /* 0x000fc80000000000 */
[----:B------:R2:W-:Y:S08]  /*1ff0*/  UTMALDG.2D [UR8], [UR16], desc[UR14] ;  /* 0x00000e08100075b4 */ /* 0x0005f00008009000 */
[----:B------:R2:W-:Y:S01]  /*2000*/  UTMALDG.2D [UR4], [UR12], desc[UR14] ;  /* 0x00000e040c0075b4 */ /* 0x0005e20008009000 */
[----:B------:R2:W-:Y:S01]  /*2010*/  SYNCS.ARRIVE.TRANS64 RZ, [R0+URZ+0x31808], R18 ;  /* 0x0318081200ff79a7 */ /* 0x0005e200080000ff */
[----:B------:R-:W3:Y:S02]  /*2020*/  SYNCS.PHASECHK.TRANS64.TRYWAIT P0, [R0+URZ+0x31830], R2 ;  /* 0x03183002000075a7 */ /* 0x000ee400080011ff */
[----:B--23--:R-:W-:Y:S05]  /*2030*/  @!P0 BRA `(.L_x_27) ;  /* 0x0000002c00b08947 */ /* 0x00cfea0003800000 */
.L_x_68:
        /* <DEDUP_REMOVED lines=11> */
[----:B-1----:R-:W-:Y:S01]  /*20f0*/  VIADD R13, R0, 0x31818 ;  /* 0x00031818000d7836 */ /* 0x002fe20000000000 */
[----:B------:R-:W-:Y:S01]  /*2100*/  R2UR UR13, R33 ;  /* 0x00000000210d72ca */ /* 0x000fe200000e0000 */
[----:B------:R-:W-:Y:S01]  /*2110*/  UMOV UR5, UR9 ;  /* 0x0000000900057c82 */ /* 0x000fe20008000000 */
[----:B------:R-:W-:Y:S01]  /*2120*/  R2UR UR7, R6 ;  /* 0x00000000060772ca */ /* 0x000fe200000e0000 */
[----:B------:R-:W-:Y:S01]  /*2130*/  VIADD R12, R0, 0x2a000 ;  /* 0x0002a000000c7836 */ /* 0x000fe20000000000 */
[----:B------:R-:W-:-:S05]  /*2140*/  R2UR UR4, R15 ;  /* 0x000000000f0472ca */ /* 0x000fca00000e0000 */
[----:B------:R1:W-:Y:S08]  /*2150*/  UTMALDG.2D [UR8], [UR16], desc[UR14] ;  /* 0x00000e08100075b4 */ /* 0x0003f00008009000 */
[----:B------:R1:W-:Y:S01]  /*2160*/  UTMALDG.2D [UR4], [UR12], desc[UR14] ;  /* 0x00000e040c0075b4 */ /* 0x0003e20008009000 */
[----:B------:R1:W-:Y:S01]  /*2170*/  SYNCS.ARRIVE.TRANS64 RZ, [R0+URZ+0x31810], R18 ;  /* 0x0318101200ff79a7 */ /* 0x0003e200080000ff */
[----:B------:R-:W2:Y:S02]  /*2180*/  SYNCS.PHASECHK.TRANS64.TRYWAIT P0, [R0+URZ+0x31838], R2 ;  /* 0x03183802000075a7 */ /* 0x000ea400080011ff */
[----:B-12---:R-:W-:Y:S05]  /*2190*/  @!P0 BRA `(.L_x_28) ;  /* 0x0000002c00748947 */ /* 0x006fea0003800000 */
.L_x_69:
        /* <DEDUP_REMOVED lines=8> */
[----:B------:R-:W-:Y:S02]  /*2220*/  R2UR UR8, R14 ;  /* 0x000000000e0872ca */ /* 0x000fe400000e0000 */
[----:B------:R-:W-:-:S02]  /*2230*/  R2UR UR12, R32 ;  /* 0x00000000200c72ca */ /* 0x000fc400000e0000 */
[----:B------:R-:W-:Y:S01]  /*2240*/  R2UR UR13, R33 ;  /* 0x00000000210d72ca */ /* 0x000fe200000e0000 */
[----:B------:R-:W-:Y:S01]  /*2250*/  UMOV UR5, UR9 ;  /* 0x0000000900057c82 */ /* 0x000fe20008000000 */
[----:B------:R-:W-:Y:S02]  /*2260*/  R2UR UR7, R6 ;  /* 0x00000000060772ca */ /* 0x000fe400000e0000 */
[----:B------:R-:W-:-:S05]  /*2270*/  R2UR UR4, R12 ;  /* 0x000000000c0472ca */ /* 0x000fca00000e0000 */
[----:B------:R2:W-:Y:S08]  /*2280*/  UTMALDG.2D [UR8], [UR16], desc[UR14] ;  /* 0x00000e08100075b4 */ /* 0x0005f00008009000 */
[----:B------:R2:W-:Y:S01]  /*2290*/  UTMALDG.2D [UR4], [UR12], desc[UR14] ;  /* 0x00000e040c0075b4 */ /* 0x0005e20008009000 */
[----:B------:R2:W-:Y:S01]  /*22a0*/  SYNCS.ARRIVE.TRANS64 RZ, [R0+URZ+0x31818], R18 ;  /* 0x0318181200ff79a7 */ /* 0x0005e200080000ff */
[----:B------:R-:W3:Y:S02]  /*22b0*/  SYNCS.PHASECHK.TRANS64.TRYWAIT P0, [R0+URZ+0x31820], RZ ;  /* 0x031820ff000075a7 */ /* 0x000ee400080011ff */
[----:B--23--:R-:W-:Y:S05]  /*22c0*/  @!P0 BRA `(.L_x_29) ;  /* 0x0000002c00448947 */ /* 0x00cfea0003800000 */
.L_x_70:
        /* <DEDUP_REMOVED lines=13> */
[----:B------:R-:W-:Y:S01]  /*23a0*/  UMOV UR13, UR17 ;  /* 0x00000011000d7c82 */ /* 0x000fe20008000000 */
[----:B------:R-:W-:Y:S01]  /*23b0*/  R2UR UR12, R4 ;  /* 0x00000000040c72ca */ /* 0x000fe200000e0000 */
[----:B------:R-:W-:Y:S01]  /*23c0*/  UMOV UR9, UR17 ;  /* 0x0000001100097c82 */ /* 0x000fe20008000000 */
[----:B------:R-:W-:Y:S01]  /*23d0*/  R2UR UR15, R6 ;  /* 0x00000000060f72ca */ /* 0x000fe200000e0000 */
[----:B------:R-:W-:Y:S01]  /*23e0*/  UMOV UR5, UR17 ;  /* 0x0000001100057c82 */ /* 0x000fe20008000000 */
[----:B------:R-:W-:-:S02]  /*23f0*/  R2UR UR22, R30 ;  /* 0x000000001e1672ca */ /* 0x000fc400000e0000 */
[----:B------:R-:W-:Y:S01]  /*2400*/  R2UR UR23, R31 ;  /* 0x000000001f1772ca */ /* 0x000fe200000e0000 */
[----:B------:R3:W-:Y:S01]  /*2410*/  UTMALDG.2D [UR16], [UR28], desc[UR24] ;  /* 0x000018101c0075b4 */ /* 0x0007e20008009000 */
[----:B------:R-:W-:Y:S01]  /*2420*/  R2UR UR8, R24 ;  /* 0x00000000180872ca */ /* 0x000fe200000e0000 */
[----:B------:R-:W-:Y:S01]  /*2430*/  UMOV UR10, UR19 ;  /* 0x00000013000a7c82 */ /* 0x000fe20008000000 */
[----:B------:R-:W-:Y:S02]  /*2440*/  R2UR UR20, R28 ;  /* 0x000000001c1472ca */ /* 0x000fe400000e0000 */
[----:B------:R-:W-:Y:S02]  /*2450*/  R2UR UR21, R29 ;  /* 0x000000001d1572ca */ /* 0x000fe400000e0000 */
[----:B------:R-:W-:Y:S01]  /*2460*/  R2UR UR4, R23 ;  /* 0x00000000170472ca */ /* 0x000fe200000e0000 */
[----:B------:R3:W-:Y:S01]  /*2470*/  UTMALDG.2D [UR12], [UR26], desc[UR24] ;  /* 0x0000180c1a0075b4 */ /* 0x0007e20008009000 */
[----:B------:R-:W-:-:S05]  /*2480*/  UMOV UR6, UR15 ;  /* 0x0000000f00067c82 */ /* 0x000fca0008000000 */
[----:B------:R3:W-:Y:S06]  /*2490*/  UTMALDG.2D [UR8], [UR22], desc[UR24] ;  /* 0x00001808160075b4 */ /* 0x0007ec0008009000 */
[----:B------:R3:W-:Y:S01]  /*24a0*/  UTMALDG.2D [UR4], [UR20], desc[UR24] ;  /* 0x00001804140075b4 */ /* 0x0007e20008009000 */
[----:B------:R3:W-:Y:S01]  /*24b0*/  SYNCS.ARRIVE.TRANS64 RZ, [R0+URZ+0x31800], R22 ;  /* 0x0318001600ff79a7 */ /* 0x0007e200080000ff */
[----:B------:R-:W4:Y:S02]  /*24c0*/  SYNCS.PHASECHK.TRANS64.TRYWAIT P0, [R0+URZ+0x31828], RZ ;  /* 0x031828ff000075a7 */ /* 0x000f2400080011ff */
[----:B---34-:R-:W-:Y:S05]  /*24d0*/  @!P0 BRA `(.L_x_30) ;  /* 0x0000002800d48947 */ /* 0x018fea0003800000 */
.L_x_71:
        /* <DEDUP_REMOVED lines=17> */
[----:B------:R-:W5:Y:S02]  /*25f0*/  SYNCS.PHASECHK.TRANS64.TRYWAIT P0, [R0+URZ+0x31830], RZ ;  /* 0x031830ff000075a7 */ /* 0x000f6400080011ff */
[----:B----45:R-:W-:Y:S05]  /*2600*/  @!P0 BRA `(.L_x_31) ;  /* 0x00000028009c8947 */ /* 0x030fea0003800000 */
.L_x_72:
        /* <DEDUP_REMOVED lines=17> */
[----:B------:R-:W1:Y:S02]  /*2720*/  SYNCS.PHASECHK.TRANS64.TRYWAIT P0, [R0+URZ+0x31838], RZ ;  /* 0x031838ff000075a7 */ /* 0x000e6400080011ff */
[----:B-1---5:R-:W-:Y:S05]  /*2730*/  @!P0 BRA `(.L_x_32) ;  /* 0x0000002800648947 */ /* 0x022fea0003800000 */
.L_x_73:
        /* <DEDUP_REMOVED lines=17> */
[----:B------:R-:W1:Y:S02]  /*2850*/  SYNCS.PHASECHK.TRANS64.TRYWAIT P0, [R0+URZ+0x31820], R2 ;  /* 0x03182002000075a7 */ /* 0x000e6400080011ff */
[----:B-1---5:R-:W-:Y:S05]  /*2860*/  @!P0 BRA `(.L_x_33) ;  /* 0x00000028002c8947 */ /* 0x022fea0003800000 */
.L_x_74:
        /* <DEDUP_REMOVED lines=31> */
[----:B------:R-:W1:Y:S02]  /*2a60*/  SYNCS.PHASECHK.TRANS64.TRYWAIT P0, [R0+URZ+0x31828], R2 ;  /* 0x03182802000075a7 */ /* 0x000e6400080011ff */
[----:B-1---5:R-:W-:Y:S05]  /*2a70*/  @!P0 BRA `(.L_x_34) ;  /* 0x0000002400c48947 */ /* 0x022fea0003800000 */
.L_x_75:
        /* <DEDUP_REMOVED lines=19> */
.L_x_76:
        /* <DEDUP_REMOVED lines=19> */
.L_x_77:
        /* <DEDUP_REMOVED lines=19> */
.L_x_78:
        /* <DEDUP_REMOVED lines=31> */
[----:B------:R-:W1:Y:S02]  /*3000*/  SYNCS.PHASECHK.TRANS64.TRYWAIT P0, [R0+URZ+0x31828], RZ ;  /* 0x031828ff000075a7 */ /* 0x000e6400080011ff */
[----:B-1---5:R-:W-:Y:S05]  /*3010*/  @!P0 BRA `(.L_x_38) ;  /* 0x0000002000c48947 */ /* 0x022fea0003800000 */
.L_x_79:
        /* <DEDUP_REMOVED lines=19> */
.L_x_80:
        /* <DEDUP_REMOVED lines=19> */
.L_x_81:
[----:B------:R-:W-:Y:S01]  /*3280*/  VIADD R3, R3, 0x1 ;  /* 0x0000000103037836 */ /* 0x000fe20000000000 */
        /* <DEDUP_REMOVED lines=13> */
[----:B------:R-:W-:Y:S02]  /*3360*/  R2UR UR7, R6 ;  /* 0x00000000060772ca */ /* 0x000fe400000e0000 */
[----:B------:R-:W-:-:S03]  /*3370*/  ISETP.NE.AND P0, PT, R3, 0x1, PT ;  /* 0x000000010300780c */ /* 0x000fc60003f05270 */
[----:B------:R5:W-:Y:S08]  /*3380*/  UTMALDG.2D [UR8], [UR16], desc[UR14] ;  /* 0x00000e08100075b4 */ /* 0x000bf00008009000 */
[----:B------:R5:W-:Y:S01]  /*3390*/  UTMALDG.2D [UR4], [UR12], desc[UR14] ;  /* 0x00000e040c0075b4 */ /* 0x000be20008009000 */
[----:B------:R5:W-:Y:S02]  /*33a0*/  SYNCS.ARRIVE.TRANS64 RZ, [R0+URZ+0x31818], R18 ;  /* 0x0318181200ff79a7 */ /* 0x000be400080000ff */
[----:B-----5:R-:W-:Y:S05]  /*33b0*/  @!P0 EXIT ;  /* 0x000000000000894d */ /* 0x020fea0003800000 */
[----:B------:R-:W-:Y:S02]  /*33c0*/  IADD3 R8, PT, PT, R8, 0x8f, RZ ;  /* 0x0000008f08087810 */ /* 0x000fe40007ffe0ff */
[----:B------:R-:W-:Y:S01]  /*33d0*/  IADD3 R9, PT, PT, R9, 0x8f, RZ ;  /* 0x0000008f09097810 */ /* 0x000fe20007ffe0ff */
[----:B------:R-:W-:Y:S06]  /*33e0*/  BRA `(.L_x_41) ;  /* 0xffffffe400847947 */ /* 0x000fec000383ffff */
.L_x_13:
[----:B------:R-:W-:-:S04]  /*33f0*/  LOP3.LUT R0, R3, 0xfffffffc, RZ, 0xc0, !PT ;  /* 0xfffffffc03007812 */ /* 0x000fc800078ec0ff */
[----:B------:R-:W-:-:S13]  /*3400*/  ISETP.NE.AND P0, PT, R0, 0x4, PT ;  /* 0x000000040000780c */ /* 0x000fda0003f05270 */
[----:B-1----:R-:W-:Y:S05]  /*3410*/  @P0 EXIT ;  /* 0x000000000000094d */ /* 0x002fea0003800000 */
[----:B------:R-:W1:Y:S01]  /*3420*/  S2R R0, SR_CgaCtaId ;  /* 0x0000000000007919 */ /* 0x000e620000008800 */
[----:B------:R-:W-:-:S04]  /*3430*/  MOV R2, 0x400 ;  /* 0x0000040000027802 */ /* 0x000fc80000000f00 */
[----:B-1----:R-:W-:-:S05]  /*3440*/  LEA R0, R0, R2, 0x18 ;  /* 0x0000000200007211 */ /* 0x002fca00078ec0ff */
[----:B------:R-:W1:Y:S02]  /*3450*/  LDS R2, [R0+0x31880] ;  /* 0x0318800000027984 */ /* 0x000e640000000800 */
[----:B-1----:R-:W-:-:S13]  /*3460*/  ISETP.NE.AND P0, PT, R2, RZ, PT ;  /* 0x000000ff0200720c */ /* 0x002fda0003f05270 */
[----:B------:R-:W-:Y:S05]  /*3470*/  @!P0 BRA `(.L_x_42) ;  /* 0x0000000000048947 */ /* 0x000fea0003800000 */
[----:B------:R-:W-:Y:S05]  /*3480*/  BPT.TRAP 0x1 ;  /* 0x000000040000795c */ /* 0x000fea0000300000 */
.L_x_42:
[----:B------:R-:W1:Y:S01]  /*3490*/  S2UR UR4, SR_CTAID.X ;  /* 0x00000000000479c3 */ /* 0x000e620000002500 */
[----:B------:R-:W-:Y:S02]  /*34a0*/  IADD3 R3, PT, PT, R3, -0x4, RZ ;  /* 0xfffffffc03037810 */ /* 0x000fe40007ffe0ff */
[----:B-1----:R-:W-:-:S13]  /*34b0*/  ISETP.LE.U32.AND P0, PT, R22, UR4, PT ;  /* 0x0000000416007c0c */ /* 0x002fda000bf03070 */
[----:B------:R-:W-:Y:S05]  /*34c0*/  @P0 BRA `(.L_x_43) ;  /* 0x0000001400600947 */ /* 0x000fea0003800000 */
[----:B------:R-:W-:Y:S02]  /*34d0*/  IMAD.U32 R33, RZ, RZ, UR4 ;  /* 0x00000004ff217e24 */ /* 0x000fe4000f8e00ff */
[----:B------:R-:W-:Y:S02]  /*34e0*/  IMAD.SHL.U32 R31, R21, 0x10, RZ ;  /* 0x00000010151f7824 */ /* 0x000fe400078e00ff */
[----:B------:R-:W-:Y:S01]  /*34f0*/  IMAD R32, R3, 0x20, R21 ;  /* 0x0000002003207824 */ /* 0x000fe200078e0215 */
[----:B------:R-:W-:Y:S01]  /*3500*/  LOP3.LUT R2, RZ, R33, RZ, 0x33, !PT ;  /* 0x00000021ff027212 */ /* 0x000fe200078e33ff */
[----:B------:R-:W-:Y:S01]  /*3510*/  IMAD.MOV.U32 R21, RZ, RZ, RZ ;  /* 0x000000ffff157224 */ /* 0x000fe200078e00ff */
[----:B------:R-:W-:Y:S01]  /*3520*/  LOP3.LUT R31, R31, 0x70, RZ, 0xc0, !PT ;  /* 0x000000701f1f7812 */ /* 0x000fe200078ec0ff */
[----:B------:R-:W-:Y:S01]  /*3530*/  IMAD.MOV.U32 R20, RZ, RZ, -0x1 ;  /* 0xffffffffff147424 */ /* 0x000fe200078e00ff */
[----:B------:R-:W-:Y:S01]  /*3540*/  PRMT R23, R33, 0x7610, R23 ;  /* 0x0000761021177816 */ /* 0x000fe20000000017 */
[----:B------:R-:W-:Y:S01]  /*3550*/  IMAD.IADD R22, R22, 0x1, R2 ;  /* 0x0000000116167824 */ /* 0x000fe200078e0202 */
[C---:B------:R-:W-:Y:S01]  /*3560*/  LOP3.LUT R30, R31.reuse, 0x10, RZ, 0x3c, !PT ;  /* 0x000000101f1e7812 */ /* 0x040fe200078e3cff */
[----:B------:R-:W-:Y:S01]  /*3570*/  IMAD.SHL.U32 R32, R32, 0x80, RZ ;  /* 0x0000008020207824 */ /* 0x000fe200078e00ff */
[C---:B------:R-:W-:Y:S01]  /*3580*/  LOP3.LUT R29, R31.reuse, 0x20, RZ, 0x3c, !PT ;  /* 0x000000201f1d7812 */ /* 0x040fe200078e3cff */
[----:B------:R-:W-:Y:S01]  /*3590*/  IMAD.HI.U32 R22, R22, -0x1ada67d5, RZ ;  /* 0xe525982b16167827 */ /* 0x000fe200078e00ff */
[----:B------:R-:W-:-:S02]  /*35a0*/  LOP3.LUT R28, R31, 0x30, RZ, 0x3c, !PT ;  /* 0x000000301f1c7812 */ /* 0x000fc400078e3cff */
[C---:B------:R-:W-:Y:S02]  /*35b0*/  LOP3.LUT R27, R31.reuse, 0x40, RZ, 0x3c, !PT ;  /* 0x000000401f1b7812 */ /* 0x040fe400078e3cff */
[----:B------:R-:W-:Y:S02]  /*35c0*/  SHF.R.U32.HI R22, RZ, 0x7, R22 ;  /* 0x00000007ff167819 */ /* 0x000fe40000011616 */
[C---:B------:R-:W-:Y:S02]  /*35d0*/  LOP3.LUT R26, R31.reuse, 0x50, RZ, 0x3c, !PT ;  /* 0x000000501f1a7812 */ /* 0x040fe400078e3cff */
[C---:B------:R-:W-:Y:S01]  /*35e0*/  LOP3.LUT R25, R31.reuse, 0x60, RZ, 0x3c, !PT ;  /* 0x000000601f197812 */ /* 0x040fe200078e3cff */
[----:B------:R-:W-:Y:S01]  /*35f0*/  IMAD.MOV R22, RZ, RZ, -R22 ;  /* 0x000000ffff167224 */ /* 0x000fe200078e0a16 */
[----:B------:R-:W-:-:S07]  /*3600*/  LOP3.LUT R24, R31, 0x70, RZ, 0x3c, !PT ;  /* 0x000000701f187812 */ /* 0x000fce00078e3cff */
.L_x_54:
[----:B------:R-:W-:Y:S01]  /*3610*/  SHF.R.U32.HI R40, RZ, 0x5, R33 ;  /* 0x00000005ff287819 */ /* 0x000fe20000011621 */
[----:B------:R-:W-:Y:S01]  /*3620*/  VIADD R22, R22, 0x1 ;  /* 0x0000000116167836 */ /* 0x000fe20000000000 */
[----:B------:R-:W-:Y:S05]  /*3630*/  YIELD ;  /* 0x0000000000007946 */ /* 0x000fea0003800000 */
[----:B------:R-:W-:Y:S01]  /*3640*/  IMAD.HI.U32 R40, R40, 0xd79435f, RZ ;  /* 0x0d79435f28287827 */ /* 0x000fe200078e00ff */
[----:B------:R-:W-:Y:S02]  /*3650*/  ISETP.NE.AND P2, PT, R3, RZ, PT ;  /* 0x000000ff0300720c */ /* 0x000fe40003f45270 */
[----:B------:R-:W-:Y:S01]  /*3660*/  ISETP.NE.AND P0, PT, R22, 0x1, PT ;  /* 0x000000011600780c */ /* 0x000fe20003f05270 */
[C---:B------:R-:W-:Y:S01]  /*3670*/  IMAD R44, R40.reuse, -0x10, R34 ;  /* 0xfffffff0282c7824 */ /* 0x040fe200078e0222 */
[----:B-1----:R-:W-:Y:S01]  /*3680*/  PRMT R2, R40, 0x9910, RZ ;  /* 0x0000991028027816 */ /* 0x002fe200000000ff */
[----:B------:R-:W-:-:S03]  /*3690*/  VIADD R20, R20, 0x1 ;  /* 0x0000000114147836 */ /* 0x000fc60000000000 */
[----:B------:R-:W-:Y:S01]  /*36a0*/  VIMNMX.U32 R44, PT, PT, R44, 0x10, PT ;  /* 0x000000102c2c7848 */ /* 0x000fe20003fe0000 */
[----:B------:R-:W-:-:S04]  /*36b0*/  IMAD R2, R2, 0x260, RZ ;  /* 0x0000026002027824 */ /* 0x000fc800078e02ff */
[----:B------:R-:W-:Y:S01]  /*36c0*/  IMAD.MOV R43, RZ, RZ, -R2 ;  /* 0x000000ffff2b7224 */ /* 0x000fe200078e0a02 */
[----:B------:R-:W-:Y:S01]  /*36d0*/  MOV R2, 0x3730 ;  /* 0x0000373000027802 */ /* 0x000fe20000000f00 */
[----:B------:R-:W-:-:S03]  /*36e0*/  IMAD.MOV.U32 R7, RZ, RZ, R44 ;  /* 0x000000ffff077224 */ /* 0x000fc600078e002c */
[----:B------:R-:W-:-:S05]  /*36f0*/  PRMT R43, R43, 0x7710, RZ ;  /* 0x000077102b2b7816 */ /* 0x000fca00000000ff */
[----:B------:R-:W-:-:S05]  /*3700*/  IMAD.IADD R43, R43, 0x1, R23 ;  /* 0x000000012b2b7824 */ /* 0x000fca00078e0217 */
[----:B------:R-:W-:Y:S02]  /*3710*/  LOP3.LUT R5, R43, 0xffff, RZ, 0xc0, !PT ;  /* 0x0000ffff2b057812 */ /* 0x000fe400078ec0ff */
[----:B------:R-:W-:Y:S05]  /*3720*/  CALL.REL.NOINC `($__internal_3_$__cuda_sm20_div_u16) ;  /* 0x0000001c00787944 */ /* 0x000fea0003c00000 */
[C---:B------:R-:W-:Y:S01]  /*3730*/  IMAD.SHL.U32 R2, R20.reuse, 0x8, RZ ;  /* 0x0000000814027824 */ /* 0x040fe200078e00ff */
[----:B------:R-:W-:Y:S02]  /*3740*/  SHF.R.U32.HI R4, RZ, 0x1, R20 ;  /* 0x00000001ff047819 */ /* 0x000fe40000011614 */
[----:B------:R-:W-:Y:S02]  /*3750*/  LOP3.LUT R35, R20, 0x1, RZ, 0xc0, !PT ;  /* 0x0000000114237812 */ /* 0x000fe400078ec0ff */
[----:B------:R-:W-:Y:S02]  /*3760*/  LOP3.LUT R2, R2, 0x8, RZ, 0xc0, !PT ;  /* 0x0000000802027812 */ /* 0x000fe400078ec0ff */
[----:B------:R-:W-:Y:S01]  /*3770*/  LOP3.LUT R4, R4, 0x1, RZ, 0xc0, !PT ;  /* 0x0000000104047812 */ /* 0x000fe200078ec0ff */
[----:B------:R-:W-:Y:S02]  /*3780*/  IMAD R35, R35, 0xc0, RZ ;  /* 0x000000c023237824 */ /* 0x000fe400078e02ff */
[----:B------:R-:W-:-:S02]  /*3790*/  IMAD.IADD R2, R0, 0x1, R2 ;  /* 0x0000000100027824 */ /* 0x000fc400078e0202 */
[----:B------:R-:W-:-:S04]  /*37a0*/  IMAD.U32 R4, R4, -0x80000000, RZ ;  /* 0x8000000004047824 */ /* 0x000fc800078e00ff */
[----:B------:R-:W1:Y:S02]  /*37b0*/  SYNCS.PHASECHK.TRANS64.TRYWAIT P1, [R2+URZ+0x31860], R4 ;  /* 0x03186004020075a7 */ /* 0x000e6400080211ff */
[----:B-1----:R-:W-:Y:S05]  /*37c0*/  @!P1 BRA `(.L_x_44) ;  /* 0x0000001c00149947 */ /* 0x002fea0003800000 */
.L_x_83:
[----:B------:R-:W-:Y:S01]  /*37d0*/  NOP ;  /* 0x0000000000007918 */ /* 0x000fe20000000000 */
[----:B------:R-:W-:Y:S05]  /*37e0*/  @P2 BRA `(.L_x_45) ;  /* 0x0000000000042947 */ /* 0x000fea0003800000 */
[----:B------:R-:W-:-:S04]  /*37f0*/  DEPBAR.LE SB0, 0x1 ;  /* 0x000080400000791a */ /* 0x000fc80000000000 */
.L_x_45:
[----:B------:R-:W-:Y:S05]  /*3800*/  WARPSYNC.ALL ;  /* 0x0000000000007948 */ /* 0x000fea0003800000 */
[----:B------:R-:W-:Y:S01]  /*3810*/  NOP ;  /* 0x0000000000007918 */ /* 0x000fe20000000000 */
[----:B------:R-:W-:Y:S01]  /*3820*/  BAR.SYNC.DEFER_BLOCKING 0x8, 0x80 ;  /* 0x0202000000007b1d */ /* 0x000fe20000010000 */
[----:B------:R-:W-:Y:S01]  /*3830*/  R2UR UR5, R35 ;  /* 0x00000000230572ca */ /* 0x000fe200000e0000 */
[----:B------:R-:W-:Y:S01]  /*3840*/  IMAD R42, R21, 0x4000, R32 ;  /* 0x00004000152a7824 */ /* 0x000fe200078e0220 */
[----:B------:R-:W-:Y:S02]  /*3850*/  R2UR UR4, R35 ;  /* 0x00000000230472ca */ /* 0x000fe400000e0000 */
[----:B------:R-:W-:-:S02]  /*3860*/  PRMT R44, R44, 0x9910, RZ ;  /* 0x000099102c2c7816 */ /* 0x000fc400000000ff */
[----:B------:R-:W-:-:S07]  /*3870*/  ISETP.NE.AND P1, PT, R3, RZ, PT ;  /* 0x000000ff0300720c */ /* 0x000fce0003f25270 */
[----:B------:R-:W2:Y:S01]  /*3880*/  LDTM.x8 R12, tmem[UR5] ;  /* 0x00000005000c79ee */ /* 0x000ea200081c0000 */
[C---:B------:R-:W-:Y:S01]  /*3890*/  R2UR UR5, R35.reuse ;  /* 0x00000000230572ca */ /* 0x040fe200000e0000 */
[----:B------:R-:W-:Y:S01]  /*38a0*/  NOP ;  /* 0x0000000000007918 */ /* 0x000fe20000000000 */
[----:B-12---:R-:W1:Y:S01]  /*38b0*/  LDTM.x8 R4, tmem[UR4+0x8] ;  /* 0x00000804000479ee */ /* 0x006e6200081c0000 */
[----:B------:R-:W-:Y:S02]  /*38c0*/  R2UR UR4, R35 ;  /* 0x00000000230472ca */ /* 0x000fe400000e0000 */
[----:B------:R-:W-:Y:S02]  /*38d0*/  F2FP.BF16.F32.PACK_AB R12, R13, R12 ;  /* 0x0000000c0d0c723e */ /* 0x000fe400000010ff */
[----:B------:R-:W-:Y:S02]  /*38e0*/  F2FP.BF16.F32.PACK_AB R13, R15, R14 ;  /* 0x0000000e0f0d723e */ /* 0x000fe400000010ff */
[----:B------:R-:W-:-:S02]  /*38f0*/  F2FP.BF16.F32.PACK_AB R14, R17, R16 ;  /* 0x00000010110e723e */ /* 0x000fc400000010ff */
[----:B------:R-:W-:Y:S02]  /*3900*/  F2FP.BF16.F32.PACK_AB R15, R19, R18 ;  /* 0x00000012130f723e */ /* 0x000fe400000010ff */
[----:B------:R-:W-:Y:S02]  /*3910*/  IADD3 R16, PT, PT, R0, R42, R31 ;  /* 0x0000002a00107210 */ /* 0x000fe40007ffe01f */
[----:B-1----:R-:W-:Y:S02]  /*3920*/  F2FP.BF16.F32.PACK_AB R4, R5, R4 ;  /* 0x000000040504723e */ /* 0x002fe400000010ff */
[----:B------:R-:W-:Y:S01]  /*3930*/  F2FP.BF16.F32.PACK_AB R5, R7, R6 ;  /* 0x000000060705723e */ /* 0x000fe200000010ff */
[----:B------:R1:W-:Y:S01]  /*3940*/  STS.128 [R16], R12 ;  /* 0x0000000c10007388 */ /* 0x0003e20000000c00 */
[----:B------:R-:W-:Y:S01]  /*3950*/  F2FP.BF16.F32.PACK_AB R6, R9, R8 ;  /* 0x000000080906723e */ /* 0x000fe200000010ff */
[----:B------:R-:W-:Y:S01]  /*3960*/  NOP ;  /* 0x0000000000007918 */ /* 0x000fe20000000000 */
[----:B------:R-:W-:-:S02]  /*3970*/  F2FP.BF16.F32.PACK_AB R7, R11, R10 ;  /* 0x0000000a0b07723e */ /* 0x000fc400000010ff */
[----:B------:R-:W-:-:S05]  /*3980*/  IADD3 R8, PT, PT, R0, R42, R30 ;  /* 0x0000002a00087210 */ /* 0x000fca0007ffe01e */
[----:B------:R2:W-:Y:S01]  /*3990*/  STS.128 [R8], R4 ;  /* 0x0000000408007388 */ /* 0x0005e20000000c00 */
[----:B-1----:R-:W2:Y:S01]  /*39a0*/  LDTM.x8 R12, tmem[UR5+0x10] ;  /* 0x00001005000c79ee */ /* 0x002ea200081c0000 */
[----:B------:R-:W-:Y:S01]  /*39b0*/  NOP ;  /* 0x0000000000007918 */ /* 0x000fe20000000000 */
[C---:B------:R-:W-:Y:S01]  /*39c0*/  R2UR UR5, R35.reuse ;  /* 0x00000000230572ca */ /* 0x040fe200000e0000 */
[----:B--2---:R-:W1:Y:S01]  /*39d0*/  LDTM.x8 R4, tmem[UR4+0x18] ;  /* 0x00001804000479ee */ /* 0x004e6200081c0000 */
        /* <DEDUP_REMOVED lines=23> */
[----:B-1----:R-:W-:Y:S02]  /*3b50*/  F2FP.BF16.F32.PACK_AB R36, R5, R4 ;  /* 0x000000040524723e */ /* 0x002fe400000010ff */
[C---:B------:R-:W-:Y:S02]  /*3b60*/  IADD3 R4, PT, PT, R0.reuse, R42, R27 ;  /* 0x0000002a00047210 */ /* 0x040fe40007ffe01b */
[----:B------:R-:W-:Y:S02]  /*3b70*/  F2FP.BF16.F32.PACK_AB R37, R7, R6 ;  /* 0x000000060725723e */ /* 0x000fe400000010ff */
[----:B------:R-:W-:Y:S01]  /*3b80*/  F2FP.BF16.F32.PACK_AB R38, R9, R8 ;  /* 0x000000080926723e */ /* 0x000fe200000010ff */
[----:B------:R1:W-:Y:S01]  /*3b90*/  STS.128 [R4], R12 ;  /* 0x0000000c04007388 */ /* 0x0003e20000000c00 */
[----:B------:R-:W-:Y:S01]  /*3ba0*/  F2FP.BF16.F32.PACK_AB R39, R11, R10 ;  /* 0x0000000a0b27723e */ /* 0x000fe200000010ff */
[----:B------:R-:W-:Y:S01]  /*3bb0*/  NOP ;  /* 0x0000000000007918 */ /* 0x000fe20000000000 */
[----:B------:R-:W-:-:S05]  /*3bc0*/  IADD3 R5, PT, PT, R0, R42, R26 ;  /* 0x0000002a00057210 */ /* 0x000fca0007ffe01a */
[----:B------:R2:W-:Y:S01]  /*3bd0*/  STS.128 [R5], R36 ;  /* 0x0000002405007388 */ /* 0x0005e20000000c00 */
[----:B-1----:R-:W2:Y:S01]  /*3be0*/  LDTM.x8 R12, tmem[UR5+0x30] ;  /* 0x00003005000c79ee */ /* 0x002ea200081c0000 */
[----:B------:R-:W-:Y:S01]  /*3bf0*/  NOP ;  /* 0x0000000000007918 */ /* 0x000fe20000000000 */
[----:B--2---:R-:W1:Y:S01]  /*3c00*/  LDTM.x8 R4, tmem[UR4+0x38] ;  /* 0x00003804000479ee */ /* 0x004e6200081c0000 */
[----:B------:R-:W-:Y:S01]  /*3c10*/  PRMT R36, R41, 0x9910, RZ ;  /* 0x0000991029247816 */ /* 0x000fe200000000ff */
[----:B------:R-:W-:-:S04]  /*3c20*/  IMAD.MOV.U32 R37, RZ, RZ, R44 ;  /* 0x000000ffff257224 */ /* 0x000fc800078e002c */
[----:B------:R-:W-:Y:S01]  /*3c30*/  IMAD R36, R36, R37, RZ ;  /* 0x0000002524247224 */ /* 0x000fe200078e02ff */
[----:B------:R-:W-:-:S03]  /*3c40*/  LOP3.LUT R37, R41, 0xffff, RZ, 0xc0, !PT ;  /* 0x0000ffff29257812 */ /* 0x000fc600078ec0ff */
[----:B------:R-:W-:Y:S02]  /*3c50*/  IMAD.MOV R36, RZ, RZ, -R36 ;  /* 0x000000ffff247224 */ /* 0x000fe400078e0a24 */
[----:B------:R-:W-:-:S03]  /*3c60*/  IMAD R37, R37, 0xc0, RZ ;  /* 0x000000c025257824 */ /* 0x000fc600078e02ff */
[----:B------:R-:W-:Y:S02]  /*3c70*/  PRMT R36, R36, 0x7710, RZ ;  /* 0x0000771024247816 */ /* 0x000fe400000000ff */
[----:B------:R-:W-:Y:S02]  /*3c80*/  F2FP.BF16.F32.PACK_AB R12, R13, R12 ;  /* 0x0000000c0d0c723e */ /* 0x000fe400000010ff */
[----:B------:R-:W-:Y:S01]  /*3c90*/  F2FP.BF16.F32.PACK_AB R13, R15, R14 ;  /* 0x0000000e0f0d723e */ /* 0x000fe200000010ff */
[----:B------:R-:W-:Y:S01]  /*3ca0*/  IMAD.IADD R43, R43, 0x1, R36 ;  /* 0x000000012b2b7824 */ /* 0x000fe200078e0224 */
[----:B------:R-:W-:Y:S02]  /*3cb0*/  F2FP.BF16.F32.PACK_AB R14, R17, R16 ;  /* 0x00000010110e723e */ /* 0x000fe400000010ff */
[----:B------:R-:W-:Y:S02]  /*3cc0*/  F2FP.BF16.F32.PACK_AB R15, R19, R18 ;  /* 0x00000012130f723e */ /* 0x000fe400000010ff */
[----:B-1----:R-:W-:-:S02]  /*3cd0*/  F2FP.BF16.F32.PACK_AB R4, R5, R4 ;  /* 0x000000040504723e */ /* 0x002fc400000010ff */
[----:B------:R-:W-:Y:S02]  /*3ce0*/  F2FP.BF16.F32.PACK_AB R5, R7, R6 ;  /* 0x000000060705723e */ /* 0x000fe400000010ff */
[----:B------:R-:W-:Y:S02]  /*3cf0*/  F2FP.BF16.F32.PACK_AB R6, R9, R8 ;  /* 0x000000080906723e */ /* 0x000fe400000010ff */
[C---:B------:R-:W-:Y:S02]  /*3d00*/  IADD3 R8, PT, PT, R0.reuse, R42, R25 ;  /* 0x0000002a00087210 */ /* 0x040fe40007ffe019 */
[----:B------:R-:W-:Y:S02]  /*3d10*/  F2FP.BF16.F32.PACK_AB R7, R11, R10 ;  /* 0x0000000a0b07723e */ /* 0x000fe400000010ff */
[----:B------:R-:W-:Y:S01]  /*3d20*/  IADD3 R42, PT, PT, R0, R42, R24 ;  /* 0x0000002a002a7210 */ /* 0x000fe20007ffe018 */
[----:B------:R1:W-:Y:S01]  /*3d30*/  STS.128 [R8], R12 ;  /* 0x0000000c08007388 */ /* 0x0003e20000000c00 */
[----:B------:R-:W-:Y:S01]  /*3d40*/  NOP ;  /* 0x0000000000007918 */ /* 0x000fe20000000000 */
[----:B------:R-:W-:-:S02]  /*3d50*/  LOP3.LUT R43, R43, 0xffff, RZ, 0xc0, !PT ;  /* 0x0000ffff2b2b7812 */ /* 0x000fc400078ec0ff */
[----:B------:R1:W-:Y:S03]  /*3d60*/  STS.128 [R42], R4 ;  /* 0x000000042a007388 */ /* 0x0003e60000000c00 */
[----:B------:R-:W-:Y:S01]  /*3d70*/  IMAD R38, R40, 0x10, R43 ;  /* 0x0000001028267824 */ /* 0x000fe200078e022b */
[----:B------:R2:W-:Y:S06]  /*3d80*/  MEMBAR.ALL.CTA ;  /* 0x0000000000007992 */ /* 0x0005ec0000008000 */
[----:B--2---:R-:W2:Y:S01]  /*3d90*/  FENCE.VIEW.ASYNC.S ;  /* 0x00000000000073c6 */ /* 0x004ea20000000000 */
[----:B------:R-:W-:Y:S01]  /*3da0*/  IMAD.SHL.U32 R38, R38, 0x80, RZ ;  /* 0x0000008026267824 */ /* 0x000fe200078e00ff */
[----:B--2---:R-:W-:Y:S06]  /*3db0*/  BAR.SYNC.DEFER_BLOCKING 0x8, 0x80 ;  /* 0x0202000000007b1d */ /* 0x004fec0000010000 */
[----:B------:R-:W-:Y:S05]  /*3dc0*/  @P1 BRA `(.L_x_46) ;  /* 0x0000000000381947 */ /* 0x000fea0003800000 */
[----:B------:R-:W-:Y:S01]  /*3dd0*/  ELECT P2, URZ, PT ;  /* 0x0000000000ff782f */ /* 0x000fe20003840000 */
[----:B------:R-:W-:-:S12]  /*3de0*/  BSSY.RECONVERGENT B0, `(.L_x_46) ;  /* 0x000000c000007945 */ /* 0x000fd80003800200 */
[----:B------:R-:W-:Y:S05]  /*3df0*/  @!P2 BRA `(.L_x_47) ;  /* 0x000000000028a947 */ /* 0x000fea0003800000 */
[----:B------:R-:W2:Y:S01]  /*3e00*/  LDCU.64 UR8, c[0x0][0x348] ;  /* 0x00006900ff0877ac */ /* 0x000ea20008000a00 */
[----:B------:R-:W-:Y:S02]  /*3e10*/  R2UR UR7, R21 ;  /* 0x00000000150772ca */ /* 0x000fe400000e0000 */
[----:B------:R-:W-:Y:S02]  /*3e20*/  R2UR UR4, R0 ;  /* 0x00000000000472ca */ /* 0x000fe400000e0000 */
[----:B------:R-:W-:Y:S02]  /*3e30*/  R2UR UR5, R37 ;  /* 0x00000000250572ca */ /* 0x000fe400000e0000 */
[----:B------:R-:W-:-:S09]  /*3e40*/  R2UR UR6, R38 ;  /* 0x00000000260672ca */ /* 0x000fd200000e0000 */
[----:B------:R-:W-:Y:S02]  /*3e50*/  ULEA UR4, UR7, UR4, 0xe ;  /* 0x0000000407047291 */ /* 0x000fe4000f8e70ff */
[----:B--2---:R-:W-:-:S04]  /*3e60*/  UIADD3 UR8, UP0, UPT, UR8, 0x240, URZ ;  /* 0x0000024008087890 */ /* 0x004fc8000ff1e0ff */
[----:B------:R-:W-:-:S09]  /*3e70*/  UIADD3.X UR9, UPT, UPT, URZ, UR9, URZ, UP0, !UPT ;  /* 0x00000009ff097290 */ /* 0x000fd200087fe4ff */
[----:B------:R2:W-:Y:S02]  /*3e80*/  UTMASTG.2D [UR4], [UR8] ;  /* 0x00000004080073b5 */ /* 0x0005e40008008000 */
[----:B--2---:R0:W-:Y:S02]  /*3e90*/  UTMACMDFLUSH ;  /* 0x00000000000079b7 */ /* 0x0041e40000000000 */
.L_x_47:
[----:B------:R-:W-:Y:S05]  /*3ea0*/  BSYNC.RECONVERGENT B0 ;  /* 0x0000000000007941 */ /* 0x000fea0003800200 */
.L_x_46:
[----:B------:R-:W-:Y:S05]  /*3eb0*/  @P1 BRA `(.L_x_48) ;  /* 0x0000000000041947 */ /* 0x000fea0003800000 */
[----:B------:R-:W-:-:S04]  /*3ec0*/  DEPBAR.LE SB0, 0x1 ;  /* 0x000080400000791a */ /* 0x000fc80000000000 */
.L_x_48:
[----:B------:R-:W-:Y:S01]  /*3ed0*/  BAR.SYNC.DEFER_BLOCKING 0x8, 0x80 ;  /* 0x0202000000007b1d */ /* 0x000fe20000010000 */
[C---:B------:R-:W-:Y:S02]  /*3ee0*/  R2UR UR5, R35.reuse ;  /* 0x00000000230572ca */ /* 0x040fe400000e0000 */
[----:B------:R-:W-:Y:S02]  /*3ef0*/  R2UR UR4, R35 ;  /* 0x00000000230472ca */ /* 0x000fe400000e0000 */
[----:B------:R-:W-:-:S04]  /*3f00*/  LOP3.LUT R36, R21, 0x1, RZ, 0xc0, !PT ;  /* 0x0000000115247812 */ /* 0x000fc800078ec0ff */
[----:B------:R-:W-:-:S05]  /*3f10*/  LOP3.LUT R21, R36, 0x1, RZ, 0x3c, !PT ;  /* 0x0000000124157812 */ /* 0x000fca00078e3cff */
[----:B-1----:R-:W1:Y:S01]  /*3f20*/  LDTM.x8 R12, tmem[UR5+0x40] ;  /* 0x00004005000c79ee */ /* 0x002e6200081c0000 */
[----:B------:R-:W-:Y:S01]  /*3f30*/  IMAD R39, R21, 0x4000, R32 ;  /* 0x0000400015277824 */ /* 0x000fe200078e0220 */
[----:B------:R-:W-:Y:S01]  /*3f40*/  NOP ;  /* 0x0000000000007918 */ /* 0x000fe20000000000 */
[----:B-1----:R-:W1:Y:S01]  /*3f50*/  LDTM.x8 R4, tmem[UR4+0x48] ;  /* 0x00004804000479ee */ /* 0x002e6200081c0000 */
[----:B------:R-:W-:Y:S02]  /*3f60*/  F2FP.BF16.F32.PACK_AB R12, R13, R12 ;  /* 0x0000000c0d0c723e */ /* 0x000fe400000010ff */
[----:B------:R-:W-:Y:S02]  /*3f70*/  F2FP.BF16.F32.PACK_AB R13, R15, R14 ;  /* 0x0000000e0f0d723e */ /* 0x000fe400000010ff */
[----:B------:R-:W-:Y:S02]  /*3f80*/  F2FP.BF16.F32.PACK_AB R14, R17, R16 ;  /* 0x00000010110e723e */ /* 0x000fe400000010ff */
[----:B------:R-:W-:-:S02]  /*3f90*/  F2FP.BF16.F32.PACK_AB R15, R19, R18 ;  /* 0x00000012130f723e */ /* 0x000fc400000010ff */
[CC--:B------:R-:W-:Y:S02]  /*3fa0*/  IADD3 R16, PT, PT, R0.reuse, R39.reuse, R31 ;  /* 0x0000002700107210 */ /* 0x0c0fe40007ffe01f */
[----:B-1----:R-:W-:Y:S02]  /*3fb0*/  F2FP.BF16.F32.PACK_AB R4, R5, R4 ;  /* 0x000000040504723e */ /* 0x002fe400000010ff */
[----:B------:R-:W-:Y:S01]  /*3fc0*/  F2FP.BF16.F32.PACK_AB R5, R7, R6 ;  /* 0x000000060705723e */ /* 0x000fe200000010ff */
[----:B------:R1:W-:Y:S01]  /*3fd0*/  STS.128 [R16], R12 ;  /* 0x0000000c10007388 */ /* 0x0003e20000000c00 */
[----:B------:R-:W-:Y:S01]  /*3fe0*/  F2FP.BF16.F32.PACK_AB R6, R9, R8 ;  /* 0x000000080906723e */ /* 0x000fe200000010ff */
[----:B------:R-:W-:Y:S01]  /*3ff0*/  NOP ;  /* 0x0000000000007918 */ /* 0x000fe20000000000 */
[----:B------:R-:W-:Y:S02]  /*4000*/  F2FP.BF16.F32.PACK_AB R7, R11, R10 ;  /* 0x0000000a0b07723e */ /* 0x000fe400000010ff */
[----:B------:R-:W-:-:S05]  /*4010*/  IADD3 R8, PT, PT, R0, R39, R30 ;  /* 0x0000002700087210 */ /* 0x000fca0007ffe01e */
[----:B------:R2:W-:Y:S01]  /*4020*/  STS.128 [R8], R4 ;  /* 0x0000000408007388 */ /* 0x0005e20000000c00 */
[----:B-1----:R-:W2:Y:S01]  /*4030*/  LDTM.x8 R12, tmem[UR5+0x50] ;  /* 0x00005005000c79ee */ /* 0x002ea200081c0000 */
[----:B------:R-:W-:Y:S01]  /*4040*/  NOP ;  /* 0x0000000000007918 */ /* 0x000fe20000000000 */
[----:B--2---:R-:W1:Y:S01]  /*4050*/  LDTM.x8 R4, tmem[UR4+0x58] ;  /* 0x00005804000479ee */ /* 0x004e6200081c0000 */
        /* <DEDUP_REMOVED lines=36> */
[----:B-1----:R-:W-:Y:S02]  /*42a0*/  F2FP.BF16.F32.PACK_AB R4, R5, R4 ;  /* 0x000000040504723e */ /* 0x002fe400000010ff */
[----:B------:R-:W-:Y:S02]  /*42b0*/  F2FP.BF16.F32.PACK_AB R5, R7, R6 ;  /* 0x000000060705723e */ /* 0x000fe400000010ff */
[----:B------:R-:W-:Y:S02]  /*42c0*/  F2FP.BF16.F32.PACK_AB R6, R9, R8 ;  /* 0x000000080906723e */ /* 0x000fe400000010ff */
[CC--:B------:R-:W-:Y:S02]  /*42d0*/  IADD3 R8, PT, PT, R0.reuse, R39.reuse, R25 ;  /* 0x0000002700087210 */ /* 0x0c0fe40007ffe019 */
[----:B------:R-:W-:Y:S02]  /*42e0*/  F2FP.BF16.F32.PACK_AB R7, R11, R10 ;  /* 0x0000000a0b07723e */ /* 0x000fe400000010ff */
[----:B------:R-:W-:Y:S01]  /*42f0*/  IADD3 R39, PT, PT, R0, R39, R24 ;  /* 0x0000002700277210 */ /* 0x000fe20007ffe018 */
[----:B------:R1:W-:Y:S01]  /*4300*/  STS.128 [R8], R40 ;  /* 0x0000002808007388 */ /* 0x0003e20000000c00 */
[----:B------:R-:W-:-:S03]  /*4310*/  NOP ;  /* 0x0000000000007918 */ /* 0x000fc60000000000 */
[----:B------:R1:W-:Y:S01]  /*4320*/  STS.128 [R39], R4 ;  /* 0x0000000427007388 */ /* 0x0003e20000000c00 */
[----:B------:R2:W-:Y:S06]  /*4330*/  MEMBAR.ALL.CTA ;  /* 0x0000000000007992 */ /* 0x0005ec0000008000 */
[----:B--2---:R-:W2:Y:S02]  /*4340*/  FENCE.VIEW.ASYNC.S ;  /* 0x00000000000073c6 */ /* 0x004ea40000000000 */
        /* <DEDUP_REMOVED lines=11> */
[----:B--2---:R-:W-:Y:S02]  /*4400*/  UIADD3 UR8, UP0, UPT, UR8, 0x240, URZ ;  /* 0x0000024008087890 */ /* 0x004fe4000ff1e0ff */
[----:B------:R-:W-:Y:S02]  /*4410*/  UIADD3 UR5, UPT, UPT, UR5, 0x40, URZ ;  /* 0x0000004005057890 */ /* 0x000fe4000fffe0ff */
[----:B------:R-:W-:-:S09]  /*4420*/  UIADD3.X UR9, UPT, UPT, URZ, UR9, URZ, UP0, !UPT ;  /* 0x00000009ff097290 */ /* 0x000fd200087fe4ff */
[----:B------:R2:W-:Y:S02]  /*4430*/  UTMASTG.2D [UR4], [UR8] ;  /* 0x00000004080073b5 */ /* 0x0005e40008008000 */
[----:B--2---:R0:W-:Y:S02]  /*4440*/  UTMACMDFLUSH ;  /* 0x00000000000079b7 */ /* 0x0041e40000000000 */
.L_x_51:
[----:B------:R-:W-:Y:S05]  /*4450*/  BSYNC.RECONVERGENT B0 ;  /* 0x0000000000007941 */ /* 0x000fea0003800200 */
.L_x_50:
[----:B------:R-:W-:-:S04]  /*4460*/  DEPBAR.LE SB0, 0x1 ;  /* 0x000080400000791a */ /* 0x000fc80000000000 */
.L_x_49:
[----:B------:R-:W-:Y:S01]  /*4470*/  BAR.SYNC.DEFER_BLOCKING 0x8, 0x80 ;  /* 0x0202000000007b1d */ /* 0x000fe20000010000 */
[C---:B------:R-:W-:Y:S01]  /*4480*/  R2UR UR5, R35.reuse ;  /* 0x00000000230572ca */ /* 0x040fe200000e0000 */
[----:B-1----:R-:W-:Y:S01]  /*4490*/  IMAD R39, R36, 0x4000, R32 ;  /* 0x0000400024277824 */ /* 0x002fe200078e0220 */
[----:B------:R-:W-:Y:S01]  /*44a0*/  R2UR UR4, R35 ;  /* 0x00000000230472ca */ /* 0x000fe200000e0000 */
[----:B------:R-:W-:-:S05]  /*44b0*/  VIADD R2, R2, 0x31870 ;  /* 0x0003187002027836 */ /* 0x000fca0000000000 */
[----:B------:R-:W-:-:S05]  /*44c0*/  PRMT R2, RZ, 0x654, R2 ;  /* 0x00000654ff027816 */ /* 0x000fca0000000002 */
[----:B------:R-:W1:Y:S01]  /*44d0*/  LDTM.x8 R12, tmem[UR5+0x80] ;  /* 0x00008005000c79ee */ /* 0x000e6200081c0000 */
[----:B------:R-:W-:Y:S01]  /*44e0*/  NOP ;  /* 0x0000000000007918 */ /* 0x000fe20000000000 */
[----:B-1----:R-:W1:Y:S01]  /*44f0*/  LDTM.x8 R4, tmem[UR4+0x88] ;  /* 0x00008804000479ee */ /* 0x002e6200081c0000 */
[----:B------:R-:W-:Y:S02]  /*4500*/  F2FP.BF16.F32.PACK_AB R12, R13, R12 ;  /* 0x0000000c0d0c723e */ /* 0x000fe400000010ff */
[----:B------:R-:W-:Y:S02]  /*4510*/  F2FP.BF16.F32.PACK_AB R13, R15, R14 ;  /* 0x0000000e0f0d723e */ /* 0x000fe400000010ff */
[----:B------:R-:W-:Y:S02]  /*4520*/  F2FP.BF16.F32.PACK_AB R14, R17, R16 ;  /* 0x00000010110e723e */ /* 0x000fe400000010ff */
[----:B------:R-:W-:Y:S02]  /*4530*/  F2FP.BF16.F32.PACK_AB R15, R19, R18 ;  /* 0x00000012130f723e */ /* 0x000fe400000010ff */
[----:B------:R-:W-:-:S02]  /*4540*/  IADD3 R16, PT, PT, R0, R39, R31 ;  /* 0x0000002700107210 */ /* 0x000fc40007ffe01f */
        /* <DEDUP_REMOVED lines=56> */
[----:B------:R-:W-:Y:S01]  /*48d0*/  NOP ;  /* 0x0000000000007918 */ /* 0x000fe20000000000 */
[----:B------:R1:W-:Y:S01]  /*48e0*/  SYNCS.ARRIVE.TRANS64.RED.A1T0 RZ, [R2+URZ], RZ ;  /* 0x000000ff02ff79a7 */ /* 0x0003e200081004ff */
        /* <DEDUP_REMOVED lines=18> */
.L_x_53:
[----:B------:R-:W-:Y:S05]  /*4a10*/  BSYNC.RECONVERGENT B0 ;  /* 0x0000000000007941 */ /* 0x000fea0003800200 */
.L_x_52:
[----:B------:R-:W-:Y:S02]  /*4a20*/  IADD3 R23, PT, PT, R23, 0x8f, RZ ;  /* 0x0000008f17177810 */ /* 0x000fe40007ffe0ff */
[----:B------:R-:W-:Y:S01]  /*4a30*/  IADD3 R33, PT, PT, R33, 0x8f, RZ ;  /* 0x0000008f21217810 */ /* 0x000fe20007ffe0ff */
[----:B------:R-:W-:Y:S06]  /*4a40*/  @P0 BRA `(.L_x_54) ;  /* 0xffffffe800f00947 */ /* 0x000fec000383ffff */
.L_x_43:
[----:B------:R-:W-:-:S13]  /*4a50*/  ISETP.NE.AND P0, PT, R3, 0x3, PT ;  /* 0x000000030300780c */ /* 0x000fda0003f05270 */
[----:B------:R-:W-:Y:S05]  /*4a60*/  @P0 EXIT ;  /* 0x000000000000094d */ /* 0x000fea0003800000 */
[----:B------:R-:W-:Y:S05]  /*4a70*/  WARPSYNC.ALL ;  /* 0x0000000000007948 */ /* 0x000fea0003800000 */
[----:B------:R-:W-:Y:S01]  /*4a80*/  NOP ;  /* 0x0000000000007918 */ /* 0x000fe20000000000 */
[----:B------:R-:W2:Y:S01]  /*4a90*/  S2UR UR5, SR_CgaCtaId ;  /* 0x00000000000579c3 */ /* 0x000ea20000008800 */
[----:B------:R-:W-:Y:S02]  /*4aa0*/  UMOV UR4, 0x50 ;  /* 0x0000005000047882 */ /* 0x000fe40000000000 */
[----:B--2---:R-:W-:-:S09]  /*4ab0*/  ULEA UR5, UR5, UR4, 0x18 ;  /* 0x0000000405057291 */ /* 0x004fd2000f8ec0ff */
[----:B-1----:R-:W1:Y:S02]  /*4ac0*/  LDS R2, [UR5] ;  /* 0x00000005ff027984 */ /* 0x002e640008000800 */
[----:B-1----:R-:W-:-:S04]  /*4ad0*/  LOP3.LUT R0, R2, 0xffff, RZ, 0xc0, !PT ;  /* 0x0000ffff02007812 */ /* 0x002fc800078ec0ff */
[----:B------:R-:W-:-:S13]  /*4ae0*/  ISETP.NE.AND P0, PT, R0, 0xffff, PT ;  /* 0x0000ffff0000780c */ /* 0x000fda0003f05270 */
[----:B------:R-:W-:Y:S05]  /*4af0*/  @P0 BRA `(.L_x_55) ;  /* 0x0000000000480947 */ /* 0x000fea0003800000 */
[----:B------:R-:W-:-:S04]  /*4b00*/  SHF.R.U32.HI R0, RZ, 0x10, R2 ;  /* 0x00000010ff007819 */ /* 0x000fc80000011602 */
[----:B------:R-:W-:-:S04]  /*4b10*/  LOP3.LUT R0, R0, 0x1, RZ, 0xc0, !PT ;  /* 0x0000000100007812 */ /* 0x000fc800078ec0ff */
[----:B------:R-:W-:-:S13]  /*4b20*/  ISETP.NE.AND P0, PT, R0, 0x1, PT ;  /* 0x000000010000780c */ /* 0x000fda0003f05270 */
[----:B------:R-:W-:Y:S05]  /*4b30*/  @P0 BRA `(.L_x_56) ;  /* 0x00000000002c0947 */ /* 0x000fea0003800000 */
[----:B------:R-:W1:Y:S01]  /*4b40*/  S2R R0, SR_LANEID ;  /* 0x0000000000007919 */ /* 0x000e620000000000 */
[----:B------:R-:W-:Y:S01]  /*4b50*/  IMAD.MOV.U32 R2, RZ, RZ, -0x20000 ;  /* 0xfffe0000ff027424 */ /* 0x000fe200078e00ff */
[----:B------:R-:W-:Y:S02]  /*4b60*/  VOTEU.ANY UR6, UPT, PT ;  /* 0x0000000000067886 */ /* 0x000fe400038e0100 */
[----:B------:R-:W-:Y:S01]  /*4b70*/  UFLO.U32 UR6, UR6 ;  /* 0x00000006000672bd */ /* 0x000fe200080e0000 */
[----:B------:R-:W2:Y:S05]  /*4b80*/  REDUX UR4, R2 ;  /* 0x00000000020473c4 */ /* 0x000eaa0000000000 */
[----:B-1----:R-:W-:-:S02]  /*4b90*/  ISETP.EQ.U32.AND P0, PT, R0, UR6, PT ;  /* 0x0000000600007c0c */ /* 0x002fc4000bf02070 */
[----:B--2---:R-:W-:Y:S01]  /*4ba0*/  MOV R0, UR4 ;  /* 0x0000000400007c02 */ /* 0x004fe20008000f00 */
[----:B------:R-:W-:-:S05]  /*4bb0*/  UMOV UR4, 0xfffe0000 ;  /* 0xfffe000000047882 */ /* 0x000fca0000000000 */
[----:B------:R1:W-:Y:S05]  /*4bc0*/  UTCATOMSWS.AND URZ, UR4 ;  /* 0x0000000400ff79e3 */ /* 0x0003ea0008000000 */
[----:B------:R1:W-:Y:S01]  /*4bd0*/  @P0 ATOMS.AND RZ, [UR5], R0 ;  /* 0x00000000ffff098c */ /* 0x0003e2000a800005 */
[----:B------:R-:W-:Y:S05]  /*4be0*/  BRA `(.L_x_57) ;  /* 0x0000000000147947 */ /* 0x000fea0003800000 */
.L_x_56:
[----:B------:R-:W-:Y:S02]  /*4bf0*/  MOV R2, 0x4c10 ;  /* 0x00004c1000027802 */ /* 0x000fe40000000f00 */
[----:B------:R-:W-:Y:S05]  /*4c00*/  CALL.REL.NOINC `($__internal_0_$__cuda_sm10x_tcgen05_guardrail_trap_col_being_dealloced_not_returned_by_alloc) ;  /* 0x00000008001c7944 */ /* 0x000fea0003c00000 */
[----:B------:R-:W-:Y:S05]  /*4c10*/  BRA `(.L_x_57) ;  /* 0x0000000000087947 */ /* 0x000fea0003800000 */
.L_x_55:
[----:B------:R-:W-:Y:S02]  /*4c20*/  MOV R2, 0x4c40 ;  /* 0x00004c4000027802 */ /* 0x000fe40000000f00 */
[----:B------:R-:W-:Y:S05]  /*4c30*/  CALL.REL.NOINC `($__internal_2_$__cuda_sm10x_tcgen05_guardrail_trap_unallocated_columns_being_dealloced) ;  /* 0x0000000800287944 */ /* 0x000fea0003c00000 */
.L_x_57:
[----:B------:R-:W-:Y:S01]  /*4c40*/  NOP ;  /* 0x0000000000007918 */ /* 0x000fe20000000000 */
[----:B-1----:R-:W-:Y:S05]  /*4c50*/  EXIT ;  /* 0x000000000000794d */ /* 0x002fea0003800000 */
.L_x_14:
[----:B------:R-:W-:-:S07]  /*4c60*/  MOV R5, R4 ;  /* 0x0000000400057202 */ /* 0x000fce0000000f00 */
.L_x_58:
[----:B-1----:R1:W2:Y:S02]  /*4c70*/  SYNCS.PHASECHK.TRANS64.TRYWAIT P0, [R2+URZ+0x31800], R5 ;  /* 0x03180005020075a7 */ /* 0x0022a400080011ff */
[----:B--2---:R-:W-:Y:S05]  /*4c80*/  @!P0 NANOSLEEP.SYNCS 0x989680 ;  /* 0x009896800000895d */ /* 0x004fea0003900000 */
[----:B------:R-:W2:Y:S02]  /*4c90*/  @!P0 SYNCS.PHASECHK.TRANS64 P0, [R2+URZ+0x31800], R5 ;  /* 0x03180005020085a7 */ /* 0x000ea400080010ff */
[----:B--2---:R-:W-:Y:S05]  /*4ca0*/  @!P0 BRA `(.L_x_58) ;  /* 0xfffffffc00f08947 */ /* 0x004fea000383ffff */
[----:B------:R-:W-:Y:S05]  /*4cb0*/  BRA `(.L_x_59) ;  /* 0xffffffbc00607947 */ /* 0x000fea000383ffff */
.L_x_18:
[----:B------:R-:W-:Y:S02]  /*4cc0*/  MOV R10, UR10 ;  /* 0x0000000a000a7c02 */ /* 0x000fe40008000f00 */
[----:B------:R-:W-:Y:S02]  /*4cd0*/  MOV R11, UR10 ;  /* 0x0000000a000b7c02 */ /* 0x000fe40008000f00 */
[----:B------:R-:W-:-:S07]  /*4ce0*/  MOV R0, UR9 ;  /* 0x0000000900007c02 */ /* 0x000fce0008000f00 */
.L_x_60:
[----:B-1----:R1:W2:Y:S02]  /*4cf0*/  SYNCS.PHASECHK.TRANS64.TRYWAIT P0, [R0+URZ+0x31870], R11 ;  /* 0x0318700b000075a7 */ /* 0x0022a400080011ff */
[----:B--2---:R-:W-:Y:S05]  /*4d00*/  @!P0 NANOSLEEP.SYNCS 0x989680 ;  /* 0x009896800000895d */ /* 0x004fea0003900000 */
[----:B------:R-:W2:Y:S02]  /*4d10*/  @!P0 SYNCS.PHASECHK.TRANS64 P0, [R0+URZ+0x31870], R11 ;  /* 0x0318700b000085a7 */ /* 0x000ea400080010ff */
[----:B--2---:R-:W-:Y:S05]  /*4d20*/  @!P0 BRA `(.L_x_60) ;  /* 0xfffffffc00f08947 */ /* 0x004fea000383ffff */
[----:B------:R-:W-:Y:S05]  /*4d30*/  BRA `(.L_x_61) ;  /* 0xffffffc000f07947 */ /* 0x000fea000383ffff */
.L_x_19:
[----:B------:R-:W-:Y:S02]  /*4d40*/  MOV R2, UR13 ;  /* 0x0000000d00027c02 */ /* 0x000fe40008000f00 */
[----:B------:R-:W-:Y:S07]  /*4d50*/  MOV R10, R11 ;  /* 0x0000000b000a7202 */ /* 0x000fee0000000f00 */
.L_x_62:
[----:B-1----:R1:W2:Y:S02]  /*4d60*/  SYNCS.PHASECHK.TRANS64.TRYWAIT P0, [R2+URZ+0x31840], R11 ;  /* 0x0318400b020075a7 */ /* 0x0022a400080011ff */
[----:B--2---:R-:W-:Y:S05]  /*4d70*/  @!P0 NANOSLEEP.SYNCS 0x989680 ;  /* 0x009896800000895d */ /* 0x004fea0003900000 */
[----:B------:R-:W2:Y:S02]  /*4d80*/  @!P0 SYNCS.PHASECHK.TRANS64 P0, [R2+URZ+0x31840], R11 ;  /* 0x0318400b020085a7 */ /* 0x000ea400080010ff */
[----:B--2---:R-:W-:Y:S05]  /*4d90*/  @!P0 BRA `(.L_x_62) ;  /* 0xfffffffc00f08947 */ /* 0x004fea000383ffff */
[----:B------:R-:W-:Y:S05]  /*4da0*/  BRA `(.L_x_63) ;  /* 0xffffffc000fc7947 */ /* 0x000fea000383ffff */
.L_x_21:
[----:B------:R-:W-:Y:S02]  /*4db0*/  MOV R2, UR9 ;  /* 0x0000000900027c02 */ /* 0x000fe40008000f00 */
[----:B------:R-:W-:Y:S07]  /*4dc0*/  MOV R10, R11 ;  /* 0x0000000b000a7202 */ /* 0x000fee0000000f00 */
.L_x_64:
[----:B-1----:R1:W2:Y:S02]  /*4dd0*/  SYNCS.PHASECHK.TRANS64.TRYWAIT P0, [R2+URZ+0x31840], R11 ;  /* 0x0318400b020075a7 */ /* 0x0022a400080011ff */
[----:B--2---:R-:W-:Y:S05]  /*4de0*/  @!P0 NANOSLEEP.SYNCS 0x989680 ;  /* 0x009896800000895d */ /* 0x004fea0003900000 */
[----:B------:R-:W2:Y:S02]  /*4df0*/  @!P0 SYNCS.PHASECHK.TRANS64 P0, [R2+URZ+0x31840], R11 ;  /* 0x0318400b020085a7 */ /* 0x000ea400080010ff */
[----:B--2---:R-:W-:Y:S05]  /*4e00*/  @!P0 BRA `(.L_x_64) ;  /* 0xfffffffc00f08947 */ /* 0x004fea000383ffff */
[----:B------:R-:W-:Y:S05]  /*4e10*/  BRA `(.L_x_65) ;  /* 0xffffffc400d47947 */ /* 0x000fea000383ffff */
.L_x_25:
[----:B------:R-:W-:Y:S01]  /*4e20*/  HFMA2 R12, -RZ, RZ, -0.0 , 0 ;  /* 0x80000000ff0c7431 */ /* 0x000fe200000001ff */
[----:B-1----:R-:W-:-:S04]  /*4e30*/  MOV R13, 0x80000000 ;  /* 0x80000000000d7802 */ /* 0x002fc80000000f00 */
[----:B------:R1:W2:Y:S03]  /*4e40*/  SYNCS.PHASECHK.TRANS64.TRYWAIT P0, [R0+URZ+0x31820], R13 ;  /* 0x0318200d000075a7 */ /* 0x0002a600080011ff */
[----:B--2---:R-:W-:Y:S05]  /*4e50*/  @!P0 NANOSLEEP.SYNCS 0x989680 ;  /* 0x009896800000895d */ /* 0x004fea0003900000 */
[----:B------:R-:W2:Y:S02]  /*4e60*/  @!P0 SYNCS.PHASECHK.TRANS64 P0, [R0+URZ+0x31820], R13 ;  /* 0x0318200d000085a7 */ /* 0x000ea400080010ff */
[----:B--2---:R-:W-:Y:S05]  /*4e70*/  @!P0 BRA `(.L_x_25) ;  /* 0xfffffffc00e88947 */ /* 0x004fea000383ffff */
[----:B------:R-:W-:Y:S05]  /*4e80*/  BRA `(.L_x_66) ;  /* 0xffffffcc007c7947 */ /* 0x000fea000383ffff */
.L_x_26:
[----:B------:R-:W-:Y:S01]  /*4e90*/  HFMA2 R12, -RZ, RZ, -0.0 , 0 ;  /* 0x80000000ff0c7431 */ /* 0x000fe200000001ff */
[----:B-1----:R-:W-:-:S04]  /*4ea0*/  MOV R13, 0x80000000 ;  /* 0x80000000000d7802 */ /* 0x002fc80000000f00 */
[----:B------:R1:W2:Y:S03]  /*4eb0*/  SYNCS.PHASECHK.TRANS64.TRYWAIT P0, [R0+URZ+0x31828], R13 ;  /* 0x0318280d000075a7 */ /* 0x0002a600080011ff */
[----:B--2---:R-:W-:Y:S05]  /*4ec0*/  @!P0 NANOSLEEP.SYNCS 0x989680 ;  /* 0x009896800000895d */ /* 0x004fea0003900000 */
[----:B------:R-:W2:Y:S02]  /*4ed0*/  @!P0 SYNCS.PHASECHK.TRANS64 P0, [R0+URZ+0x31828], R13 ;  /* 0x0318280d000085a7 */ /* 0x000ea400080010ff */
[----:B--2---:R-:W-:Y:S05]  /*4ee0*/  @!P0 BRA `(.L_x_26) ;  /* 0xfffffffc00e88947 */ /* 0x004fea000383ffff */
[----:B------:R-:W-:Y:S05]  /*4ef0*/  BRA `(.L_x_67) ;  /* 0xffffffcc00f47947 */ /* 0x000fea000383ffff */
.L_x_27:
[----:B------:R-:W-:Y:S01]  /*4f00*/  HFMA2 R12, -RZ, RZ, -0.0 , 0 ;  /* 0x80000000ff0c7431 */ /* 0x000fe200000001ff */
[----:B-1----:R-:W-:-:S04]  /*4f10*/  MOV R13, 0x80000000 ;  /* 0x80000000000d7802 */ /* 0x002fc80000000f00 */
[----:B------:R1:W2:Y:S03]  /*4f20*/  SYNCS.PHASECHK.TRANS64.TRYWAIT P0, [R0+URZ+0x31830], R13 ;  /* 0x0318300d000075a7 */ /* 0x0002a600080011ff */
[----:B--2---:R-:W-:Y:S05]  /*4f30*/  @!P0 NANOSLEEP.SYNCS 0x989680 ;  /* 0x009896800000895d */ /* 0x004fea0003900000 */
[----:B------:R-:W2:Y:S02]  /*4f40*/  @!P0 SYNCS.PHASECHK.TRANS64 P0, [R0+URZ+0x31830], R13 ;  /* 0x0318300d000085a7 */ /* 0x000ea400080010ff */
[----:B--2---:R-:W-:Y:S05]  /*4f50*/  @!P0 BRA `(.L_x_27) ;  /* 0xfffffffc00e88947 */ /* 0x004fea000383ffff */
[----:B------:R-:W-:Y:S05]  /*4f60*/  BRA `(.L_x_68) ;  /* 0xffffffd000347947 */ /* 0x000fea000383ffff */
.L_x_28:
[----:B------:R-:W-:Y:S01]  /*4f70*/  HFMA2 R26, -RZ, RZ, -0.0 , 0 ;  /* 0x80000000ff1a7431 */ /* 0x000fe200000001ff */
[----:B-1----:R-:W-:-:S04]  /*4f80*/  MOV R27, 0x80000000 ;  /* 0x80000000001b7802 */ /* 0x002fc80000000f00 */
[----:B------:R1:W2:Y:S03]  /*4f90*/  SYNCS.PHASECHK.TRANS64.TRYWAIT P0, [R0+URZ+0x31838], R27 ;  /* 0x0318381b000075a7 */ /* 0x0002a600080011ff */
[----:B--2---:R-:W-:Y:S05]  /*4fa0*/  @!P0 NANOSLEEP.SYNCS 0x989680 ;  /* 0x009896800000895d */ /* 0x004fea0003900000 */
[----:B------:R-:W2:Y:S02]  /*4fb0*/  @!P0 SYNCS.PHASECHK.TRANS64 P0, [R0+URZ+0x31838], R27 ;  /* 0x0318381b000085a7 */ /* 0x000ea400080010ff */
[----:B--2---:R-:W-:Y:S05]  /*4fc0*/  @!P0 BRA `(.L_x_28) ;  /* 0xfffffffc00e88947 */ /* 0x004fea000383ffff */
[----:B------:R-:W-:Y:S05]  /*4fd0*/  BRA `(.L_x_69) ;  /* 0xffffffd000707947 */ /* 0x000fea000383ffff */
.L_x_29:
[----:B--2---:R2:W3:Y:S02]  /*4fe0*/  SYNCS.PHASECHK.TRANS64.TRYWAIT P0, [R0+URZ+0x31820], RZ ;  /* 0x031820ff000075a7 */ /* 0x0044e400080011ff */
[----:B---3--:R-:W-:Y:S05]  /*4ff0*/  @!P0 NANOSLEEP.SYNCS 0x989680 ;  /* 0x009896800000895d */ /* 0x008fea0003900000 */
[----:B------:R-:W3:Y:S02]  /*5000*/  @!P0 SYNCS.PHASECHK.TRANS64 P0, [R0+URZ+0x31820], RZ ;  /* 0x031820ff000085a7 */ /* 0x000ee400080010ff */
[----:B---3--:R-:W-:Y:S05]  /*5010*/  @!P0 BRA `(.L_x_29) ;  /* 0xfffffffc00f08947 */ /* 0x008fea000383ffff */
[----:B------:R-:W-:Y:S05]  /*5020*/  BRA `(.L_x_70) ;  /* 0xffffffd000a87947 */ /* 0x000fea000383ffff */
.L_x_30:
[----:B---3--:R3:W4:Y:S02]  /*5030*/  SYNCS.PHASECHK.TRANS64.TRYWAIT P0, [R0+URZ+0x31828], RZ ;  /* 0x031828ff000075a7 */ /* 0x00872400080011ff */
[----:B----4-:R-:W-:Y:S05]  /*5040*/  @!P0 NANOSLEEP.SYNCS 0x989680 ;  /* 0x009896800000895d */ /* 0x010fea0003900000 */
[----:B------:R-:W4:Y:S02]  /*5050*/  @!P0 SYNCS.PHASECHK.TRANS64 P0, [R0+URZ+0x31828], RZ ;  /* 0x031828ff000085a7 */ /* 0x000f2400080010ff */
[----:B----4-:R-:W-:Y:S05]  /*5060*/  @!P0 BRA `(.L_x_30) ;  /* 0xfffffffc00f08947 */ /* 0x010fea000383ffff */
[----:B------:R-:W-:Y:S05]  /*5070*/  BRA `(.L_x_71) ;  /* 0xffffffd400187947 */ /* 0x000fea000383ffff */
.L_x_31:
[----:B----4-:R4:W5:Y:S02]  /*5080*/  SYNCS.PHASECHK.TRANS64.TRYWAIT P0, [R0+URZ+0x31830], RZ ;  /* 0x031830ff000075a7 */ /* 0x01096400080011ff */
[----:B-----5:R-:W-:Y:S05]  /*5090*/  @!P0 NANOSLEEP.SYNCS 0x989680 ;  /* 0x009896800000895d */ /* 0x020fea0003900000 */
[----:B------:R-:W5:Y:S02]  /*50a0*/  @!P0 SYNCS.PHASECHK.TRANS64 P0, [R0+URZ+0x31830], RZ ;  /* 0x031830ff000085a7 */ /* 0x000f6400080010ff */
[----:B-----5:R-:W-:Y:S05]  /*50b0*/  @!P0 BRA `(.L_x_31) ;  /* 0xfffffffc00f08947 */ /* 0x020fea000383ffff */
[----:B------:R-:W-:Y:S05]  /*50c0*/  BRA `(.L_x_72) ;  /* 0xffffffd400507947 */ /* 0x000fea000383ffff */
.L_x_32:
[----:B-1----:R1:W5:Y:S02]  /*50d0*/  SYNCS.PHASECHK.TRANS64.TRYWAIT P0, [R0+URZ+0x31838], RZ ;  /* 0x031838ff000075a7 */ /* 0x00236400080011ff */
[----:B-----5:R-:W-:Y:S05]  /*50e0*/  @!P0 NANOSLEEP.SYNCS 0x989680 ;  /* 0x009896800000895d */ /* 0x020fea0003900000 */
[----:B------:R-:W5:Y:S02]  /*50f0*/  @!P0 SYNCS.PHASECHK.TRANS64 P0, [R0+URZ+0x31838], RZ ;  /* 0x031838ff000085a7 */ /* 0x000f6400080010ff */
[----:B-----5:R-:W-:Y:S05]  /*5100*/  @!P0 BRA `(.L_x_32) ;  /* 0xfffffffc00f08947 */ /* 0x020fea000383ffff */
[----:B------:R-:W-:Y:S05]  /*5110*/  BRA `(.L_x_73) ;  /* 0xffffffd400887947 */ /* 0x000fea000383ffff */
.L_x_33:
[----:B------:R-:W-:Y:S01]  /*5120*/  HFMA2 R26, -RZ, RZ, -0.0 , 0 ;  /* 0x80000000ff1a7431 */ /* 0x000fe200000001ff */
[----:B-1----:R-:W-:-:S04]  /*5130*/  MOV R27, 0x80000000 ;  /* 0x80000000001b7802 */ /* 0x002fc80000000f00 */
[----:B------:R1:W5:Y:S03]  /*5140*/  SYNCS.PHASECHK.TRANS64.TRYWAIT P0, [R0+URZ+0x31820], R27 ;  /* 0x0318201b000075a7 */ /* 0x00036600080011ff */
[----:B-----5:R-:W-:Y:S05]  /*5150*/  @!P0 NANOSLEEP.SYNCS 0x989680 ;  /* 0x009896800000895d */ /* 0x020fea0003900000 */
[----:B------:R-:W5:Y:S02]  /*5160*/  @!P0 SYNCS.PHASECHK.TRANS64 P0, [R0+URZ+0x31820], R27 ;  /* 0x0318201b000085a7 */ /* 0x000f6400080010ff */
[----:B-----5:R-:W-:Y:S05]  /*5170*/  @!P0 BRA `(.L_x_33) ;  /* 0xfffffffc00e88947 */ /* 0x020fea000383ffff */
[----:B------:R-:W-:Y:S05]  /*5180*/  BRA `(.L_x_74) ;  /* 0xffffffd400b87947 */ /* 0x000fea000383ffff */
.L_x_34:
[----:B------:R-:W-:Y:S01]  /*5190*/  HFMA2 R26, -RZ, RZ, -0.0 , 0 ;  /* 0x80000000ff1a7431 */ /* 0x000fe200000001ff */
[----:B-1----:R-:W-:-:S04]  /*51a0*/  MOV R27, 0x80000000 ;  /* 0x80000000001b7802 */ /* 0x002fc80000000f00 */
[----:B------:R1:W5:Y:S03]  /*51b0*/  SYNCS.PHASECHK.TRANS64.TRYWAIT P0, [R0+URZ+0x31828], R27 ;  /* 0x0318281b000075a7 */ /* 0x00036600080011ff */
[----:B-----5:R-:W-:Y:S05]  /*51c0*/  @!P0 NANOSLEEP.SYNCS 0x989680 ;  /* 0x009896800000895d */ /* 0x020fea0003900000 */
[----:B------:R-:W5:Y:S02]  /*51d0*/  @!P0 SYNCS.PHASECHK.TRANS64 P0, [R0+URZ+0x31828], R27 ;  /* 0x0318281b000085a7 */ /* 0x000f6400080010ff */
[----:B-----5:R-:W-:Y:S05]  /*51e0*/  @!P0 BRA `(.L_x_34) ;  /* 0xfffffffc00e88947 */ /* 0x020fea000383ffff */
[----:B------:R-:W-:Y:S05]  /*51f0*/  BRA `(.L_x_75) ;  /* 0xffffffd800207947 */ /* 0x000fea000383ffff */
.L_x_35:
[----:B------:R-:W-:Y:S01]  /*5200*/  HFMA2 R26, -RZ, RZ, -0.0 , 0 ;  /* 0x80000000ff1a7431 */ /* 0x000fe200000001ff */
[----:B-1----:R-:W-:-:S04]  /*5210*/  MOV R27, 0x80000000 ;  /* 0x80000000001b7802 */ /* 0x002fc80000000f00 */
[----:B------:R1:W5:Y:S03]  /*5220*/  SYNCS.PHASECHK.TRANS64.TRYWAIT P0, [R0+URZ+0x31830], R27 ;  /* 0x0318301b000075a7 */ /* 0x00036600080011ff */
[----:B-----5:R-:W-:Y:S05]  /*5230*/  @!P0 NANOSLEEP.SYNCS 0x989680 ;  /* 0x009896800000895d */ /* 0x020fea0003900000 */
[----:B------:R-:W5:Y:S02]  /*5240*/  @!P0 SYNCS.PHASECHK.TRANS64 P0, [R0+URZ+0x31830], R27 ;  /* 0x0318301b000085a7 */ /* 0x000f6400080010ff */
[----:B-----5:R-:W-:Y:S05]  /*5250*/  @!P0 BRA `(.L_x_35) ;  /* 0xfffffffc00e88947 */ /* 0x020fea000383ffff */
[----:B------:R-:W-:Y:S05]  /*5260*/  BRA `(.L_x_76) ;  /* 0xffffffd800507947 */ /* 0x000fea000383ffff */
.L_x_36:
[----:B------:R-:W-:Y:S01]  /*5270*/  HFMA2 R26, -RZ, RZ, -0.0 , 0 ;  /* 0x80000000ff1a7431 */ /* 0x000fe200000001ff */
[----:B-1----:R-:W-:-:S04]  /*5280*/  MOV R27, 0x80000000 ;  /* 0x80000000001b7802 */ /* 0x002fc80000000f00 */
[----:B------:R1:W5:Y:S03]  /*5290*/  SYNCS.PHASECHK.TRANS64.TRYWAIT P0, [R0+URZ+0x31838], R27 ;  /* 0x0318381b000075a7 */ /* 0x00036600080011ff */
[----:B-----5:R-:W-:Y:S05]  /*52a0*/  @!P0 NANOSLEEP.SYNCS 0x989680 ;  /* 0x009896800000895d */ /* 0x020fea0003900000 */
[----:B------:R-:W5:Y:S02]  /*52b0*/  @!P0 SYNCS.PHASECHK.TRANS64 P0, [R0+URZ+0x31838], R27 ;  /* 0x0318381b000085a7 */ /* 0x000f6400080010ff */
[----:B-----5:R-:W-:Y:S05]  /*52c0*/  @!P0 BRA `(.L_x_36) ;  /* 0xfffffffc00e88947 */ /* 0x020fea000383ffff */
[----:B------:R-:W-:Y:S05]  /*52d0*/  BRA `(.L_x_77) ;  /* 0xffffffd800807947 */ /* 0x000fea000383ffff */
.L_x_37:
[----:B-1----:R1:W5:Y:S02]  /*52e0*/  SYNCS.PHASECHK.TRANS64.TRYWAIT P0, [R0+URZ+0x31820], RZ ;  /* 0x031820ff000075a7 */ /* 0x00236400080011ff */
[----:B-----5:R-:W-:Y:S05]  /*52f0*/  @!P0 NANOSLEEP.SYNCS 0x989680 ;  /* 0x009896800000895d */ /* 0x020fea0003900000 */
[----:B------:R-:W5:Y:S02]  /*5300*/  @!P0 SYNCS.PHASECHK.TRANS64 P0, [R0+URZ+0x31820], RZ ;  /* 0x031820ff000085a7 */ /* 0x000f6400080010ff */
[----:B-----5:R-:W-:Y:S05]  /*5310*/  @!P0 BRA `(.L_x_37) ;  /* 0xfffffffc00f08947 */ /* 0x020fea000383ffff */
[----:B------:R-:W-:Y:S05]  /*5320*/  BRA `(.L_x_78) ;  /* 0xffffffd800b87947 */ /* 0x000fea000383ffff */
.L_x_38:
[----:B-1----:R1:W5:Y:S02]  /*5330*/  SYNCS.PHASECHK.TRANS64.TRYWAIT P0, [R0+URZ+0x31828], RZ ;  /* 0x031828ff000075a7 */ /* 0x00236400080011ff */
[----:B-----5:R-:W-:Y:S05]  /*5340*/  @!P0 NANOSLEEP.SYNCS 0x989680 ;  /* 0x009896800000895d */ /* 0x020fea0003900000 */
[----:B------:R-:W5:Y:S02]  /*5350*/  @!P0 SYNCS.PHASECHK.TRANS64 P0, [R0+URZ+0x31828], RZ ;  /* 0x031828ff000085a7 */ /* 0x000f6400080010ff */
[----:B-----5:R-:W-:Y:S05]  /*5360*/  @!P0 BRA `(.L_x_38) ;  /* 0xfffffffc00f08947 */ /* 0x020fea000383ffff */
[----:B------:R-:W-:Y:S05]  /*5370*/  BRA `(.L_x_79) ;  /* 0xffffffdc00287947 */ /* 0x000fea000383ffff */
.L_x_39:
[----:B-1----:R1:W5:Y:S02]  /*5380*/  SYNCS.PHASECHK.TRANS64.TRYWAIT P0, [R0+URZ+0x31830], RZ ;  /* 0x031830ff000075a7 */ /* 0x00236400080011ff */
[----:B-----5:R-:W-:Y:S05]  /*5390*/  @!P0 NANOSLEEP.SYNCS 0x989680 ;  /* 0x009896800000895d */ /* 0x020fea0003900000 */
[----:B------:R-:W5:Y:S02]  /*53a0*/  @!P0 SYNCS.PHASECHK.TRANS64 P0, [R0+URZ+0x31830], RZ ;  /* 0x031830ff000085a7 */ /* 0x000f6400080010ff */
[----:B-----5:R-:W-:Y:S05]  /*53b0*/  @!P0 BRA `(.L_x_39) ;  /* 0xfffffffc00f08947 */ /* 0x020fea000383ffff */
[----:B------:R-:W-:Y:S05]  /*53c0*/  BRA `(.L_x_80) ;  /* 0xffffffdc00607947 */ /* 0x000fea000383ffff */
.L_x_40:
[----:B-1----:R1:W5:Y:S02]  /*53d0*/  SYNCS.PHASECHK.TRANS64.TRYWAIT P0, [R0+URZ+0x31838], RZ ;  /* 0x031838ff000075a7 */ /* 0x00236400080011ff */
[----:B-----5:R-:W-:Y:S05]  /*53e0*/  @!P0 NANOSLEEP.SYNCS 0x989680 ;  /* 0x009896800000895d */ /* 0x020fea0003900000 */
[----:B------:R-:W5:Y:S02]  /*53f0*/  @!P0 SYNCS.PHASECHK.TRANS64 P0, [R0+URZ+0x31838], RZ ;  /* 0x031838ff000085a7 */ /* 0x000f6400080010ff */
[----:B-----5:R-:W-:Y:S05]  /*5400*/  @!P0 BRA `(.L_x_40) ;  /* 0xfffffffc00f08947 */ /* 0x020fea000383ffff */
[----:B------:R-:W-:Y:S05]  /*5410*/  BRA `(.L_x_81) ;  /* 0xffffffdc00987947 */ /* 0x000fea000383ffff */
.L_x_44:
[----:B------:R-:W-:-:S07]  /*5420*/  MOV R5, R4 ;  /* 0x0000000400057202 */ /* 0x000fce0000000f00 */
.L_x_82:
[----:B-1----:R1:W2:Y:S02]  /*5430*/  SYNCS.PHASECHK.TRANS64.TRYWAIT P1, [R2+URZ+0x31860], R5 ;  /* 0x03186005020075a7 */ /* 0x0022a400080211ff */
[----:B--2---:R-:W-:Y:S05]  /*5440*/  @!P1 NANOSLEEP.SYNCS 0x989680 ;  /* 0x009896800000995d */ /* 0x004fea0003900000 */
[----:B------:R-:W2:Y:S02]  /*5450*/  @!P1 SYNCS.PHASECHK.TRANS64 P1, [R2+URZ+0x31860], R5 ;  /* 0x03186005020095a7 */ /* 0x000ea400080210ff */
[----:B--2---:R-:W-:Y:S05]  /*5460*/  @!P1 BRA `(.L_x_82) ;  /* 0xfffffffc00f09947 */ /* 0x004fea000383ffff */
[----:B------:R-:W-:Y:S05]  /*5470*/  BRA `(.L_x_83) ;  /* 0xffffffe000d47947 */ /* 0x000fea000383ffff */
        .weak           $__internal_0_$__cuda_sm10x_tcgen05_guardrail_trap_col_being_dealloced_not_returned_by_alloc
        .type           $__internal_0_$__cuda_sm10x_tcgen05_guardrail_trap_col_being_dealloced_not_returned_by_alloc,@function
        .size           $__internal_0_$__cuda_sm10x_tcgen05_guardrail_trap_col_being_dealloced_not_returned_by_alloc,($__internal_1_$__cuda_sm10x_tcgen05_guardrail_trap_phase_invalid_during_alloc - $__internal_0_$__cuda_sm10x_tcgen05_guardrail_trap_col_being_dealloced_not_returned_by_alloc)
$__internal_0_$__cuda_sm10x_tcgen05_guardrail_trap_col_being_dealloced_not_returned_by_alloc:
[----:B------:R-:W-:Y:S05]  /*5480*/  BPT.TRAP 0x1 ;  /* 0x000000040000795c */ /* 0x000fea0000300000 */
[----:B------:R-:W-:-:S04]  /*5490*/  HFMA2 R3, -RZ, RZ, 0, 0 ;  /* 0x00000000ff037431 */ /* 0x000fc800000001ff */
[----:B------:R-:W-:Y:S05]  /*54a0*/  RET.REL.NODEC R2 `(_ZN9deep_gemm24sm100_fp8_gemm_1d1d_implILN4cute4UMMA5MajorE0ELS3_0ELj0ELj7168ELj2048ELj128ELj192ELj128ELj1ELj128ELj128ELj128ELj4ELj128ELj128ELj1ELb0ELj143ELNS_8GemmTypeE0ELb0EN7cutlass10bfloat16_tENS_16EpilogueIdentityEEEvPijjj14CUtensorMap_stS9_S9_S9_S9_) ;  /* 0xffffffa802d47950 */ /* 0x000fea0003c3ffff */
        .weak           $__internal_1_$__cuda_sm10x_tcgen05_guardrail_trap_phase_invalid_during_alloc
        .type           $__internal_1_$__cuda_sm10x_tcgen05_guardrail_trap_phase_invalid_during_alloc,@function
        .size           $__internal_1_$__cuda_sm10x_tcgen05_guardrail_trap_phase_invalid_during_alloc,($__internal_2_$__cuda_sm10x_tcgen05_guardrail_trap_unallocated_columns_being_dealloced - $__internal_1_$__cuda_sm10x_tcgen05_guardrail_trap_phase_invalid_during_alloc)
$__internal_1_$__cuda_sm10x_tcgen05_guardrail_trap_phase_invalid_during_alloc:
[----:B------:R-:W-:Y:S05]  /*54b0*/  BPT.TRAP 0x1 ;  /* 0x000000040000795c */ /* 0x000fea0000300000 */
[----:B------:R-:W-:-:S04]  /*54c0*/  MOV R5, 0x0 ;  /* 0x0000000000057802 */ /* 0x000fc80000000f00 */
[----:B------:R-:W-:Y:S05]  /*54d0*/  RET.REL.NODEC R4 `(_ZN9deep_gemm24sm100_fp8_gemm_1d1d_implILN4cute4UMMA5MajorE0ELS3_0ELj0ELj7168ELj2048ELj128ELj192ELj128ELj1ELj128ELj128ELj128ELj4ELj128ELj128ELj1ELb0ELj143ELNS_8GemmTypeE0ELb0EN7cutlass10bfloat16_tENS_16EpilogueIdentityEEEvPijjj14CUtensorMap_stS9_S9_S9_S9_) ;  /* 0xffffffa804c87950 */ /* 0x000fea0003c3ffff */
        .weak           $__internal_2_$__cuda_sm10x_tcgen05_guardrail_trap_unallocated_columns_being_dealloced
        .type           $__internal_2_$__cuda_sm10x_tcgen05_guardrail_trap_unallocated_columns_being_dealloced,@function
        .size           $__internal_2_$__cuda_sm10x_tcgen05_guardrail_trap_unallocated_columns_being_dealloced,($__internal_3_$__cuda_sm20_div_u16 - $__internal_2_$__cuda_sm10x_tcgen05_guardrail_trap_unallocated_columns_being_dealloced)
$__internal_2_$__cuda_sm10x_tcgen05_guardrail_trap_unallocated_columns_being_dealloced:
[----:B------:R-:W-:Y:S05]  /*54e0*/  BPT.TRAP 0x1 ;  /* 0x000000040000795c */ /* 0x000fea0000300000 */
[----:B------:R-:W-:-:S04]  /*54f0*/  HFMA2 R3, -RZ, RZ, 0, 0 ;  /* 0x00000000ff037431 */ /* 0x000fc800000001ff */
[----:B------:R-:W-:Y:S05]  /*5500*/  RET.REL.NODEC R2 `(_ZN9deep_gemm24sm100_fp8_gemm_1d1d_implILN4cute4UMMA5MajorE0ELS3_0ELj0ELj7168ELj2048ELj128ELj192ELj128ELj1ELj128ELj128ELj128ELj4ELj128ELj128ELj1ELb0ELj143ELNS_8GemmTypeE0ELb0EN7cutlass10bfloat16_tENS_16EpilogueIdentityEEEvPijjj14CUtensorMap_stS9_S9_S9_S9_) ;  /* 0xffffffa802bc7950 */ /* 0x000fea0003c3ffff */
        .weak           $__internal_3_$__cuda_sm20_div_u16
        .type           $__internal_3_$__cuda_sm20_div_u16,@function
        .size           $__internal_3_$__cuda_sm20_div_u16,(.L_x_88 - $__internal_3_$__cuda_sm20_div_u16)
$__internal_3_$__cuda_sm20_div_u16:
[----:B------:R-:W1:Y:S01]  /*5510*/  I2F.U16 R6, R7 ;  /* 0x0000000700067306 */ /* 0x000e620000101000 */
[----:B------:R-:W-:-:S07]  /*5520*/  IMAD.MOV.U32 R4, RZ, RZ, 0x4b800000 ;  /* 0x4b800000ff047424 */ /* 0x000fce00078e00ff */
[----:B------:R-:W-:Y:S01]  /*5530*/  I2F.U16.RZ R5, R5 ;  /* 0x0000000500057306 */ /* 0x000fe2000010d000 */
[C---:B-1----:R-:W-:Y:S02]  /*5540*/  FSETP.GEU.AND P1, PT, |R6|.reuse, 1.175494350822287508e-38, PT ;  /* 0x008000000600780b */ /* 0x042fe40003f2e200 */
[----:B------:R-:W-:Y:S02]  /*5550*/  FSETP.GT.AND P3, PT, |R6|, 8.50705917302346158658e+37, PT ;  /* 0x7e8000000600780b */ /* 0x000fe40003f64200 */
[----:B------:R-:W-:Y:S02]  /*5560*/  FSEL R4, R4, 1, !P1 ;  /* 0x3f80000004047808 */ /* 0x000fe40004800000 */
[----:B------:R-:W-:Y:S02]  /*5570*/  ISETP.NE.U32.AND P1, PT, R7, RZ, PT ;  /* 0x000000ff0700720c */ /* 0x000fe40003f25070 */
[----:B------:R-:W-:-:S05]  /*5580*/  FSEL R4, R4, 0.25, !P3 ;  /* 0x3e80000004047808 */ /* 0x000fca0005800000 */
[----:B------:R-:W-:-:S06]  /*5590*/  FMUL R6, R6, R4 ;  /* 0x0000000406067220 */ /* 0x000fcc0000400000 */
[----:B------:R-:W1:Y:S02]  /*55a0*/  MUFU.RCP R6, R6 ;  /* 0x0000000600067308 */ /* 0x000e640000001000 */
[----:B-1----:R-:W-:-:S04]  /*55b0*/  FMUL R4, R4, R6 ;  /* 0x0000000604047220 */ /* 0x002fc80000400000 */
[----:B------:R-:W-:-:S04]  /*55c0*/  VIADD R4, R4, 0x2 ;  /* 0x0000000204047836 */ /* 0x000fc80000000000 */
[----:B------:R-:W-:Y:S01]  /*55d0*/  FMUL.RZ R4, R5, R4 ;  /* 0x0000000405047220 */ /* 0x000fe2000040c000 */
[----:B------:R-:W-:-:S03]  /*55e0*/  HFMA2 R5, -RZ, RZ, 0, 0 ;  /* 0x00000000ff057431 */ /* 0x000fc600000001ff */
[----:B------:R1:W2:Y:S02]  /*55f0*/  F2I.U32.TRUNC.NTZ R41, R4 ;  /* 0x0000000400297305 */ /* 0x0002a4000020f000 */
[----:B-1----:R-:W-:Y:S01]  /*5600*/  IMAD.MOV.U32 R4, RZ, RZ, R2 ;  /* 0x000000ffff047224 */ /* 0x002fe200078e0002 */
[----:B--2---:R-:W-:Y:S02]  /*5610*/  LOP3.LUT R41, R41, 0xffff, RZ, 0xc0, !PT ;  /* 0x0000ffff29297812 */ /* 0x004fe400078ec0ff */
[----:B------:R-:W-:Y:S01]  /*5620*/  @!P1 MOV R41, 0xffffffff ;  /* 0xffffffff00299802 */ /* 0x000fe20000000f00 */
[----:B------:R-:W-:Y:S06]  /*5630*/  RET.REL.NODEC R4 `(_ZN9deep_gemm24sm100_fp8_gemm_1d1d_implILN4cute4UMMA5MajorE0ELS3_0ELj0ELj7168ELj2048ELj128ELj192ELj128ELj1ELj128ELj128ELj128ELj4ELj128ELj128ELj1ELb0ELj143ELNS_8GemmTypeE0ELb0EN7cutlass10bfloat16_tENS_16EpilogueIdentityEEEvPijjj14CUtensorMap_stS9_S9_S9_S9_) ;  /* 0xffffffa804707950 */ /* 0x000fec0003c3ffff */
.L_x_84:
[----:B------:R-:W-:-:S00]  /*5640*/  BRA `(.L_x_84) ;  /* 0xfffffffc00fc7947 */ /* 0x000fc0000383ffff */
[----:B------:R-:W-:-:S00]  /*5650*/  NOP ;  /* 0x0000000000007918 */ /* 0x000fc00000000000 */
        /* <DEDUP_REMOVED lines=10> */
.L_x_88:


//--------------------- .nv.shared._ZN9deep_gemm24sm100_fp8_gemm_1d1d_implILN4cute4UMMA5MajorE0ELS3_0ELj0ELj7168ELj2048ELj128ELj192ELj128ELj1ELj128ELj128ELj128ELj4ELj128ELj128ELj1ELb0ELj143ELNS_8GemmTypeE0ELb0EN7cutlass10bfloat16_tENS_16EpilogueIdentityEEEvPijjj14CUtensorMap_stS9_S9_S9_S9_ --------------------------
	.section	.nv.shared._ZN9deep_gemm24sm100_fp8_gemm_1d1d_implILN4cute4UMMA5MajorE0ELS3_0ELj0ELj7168ELj2048ELj128ELj192ELj128ELj1ELj128ELj128ELj128ELj4ELj128ELj128ELj1ELb0ELj143ELNS_8GemmTypeE0ELb0EN7cutlass10bfloat16_tENS_16EpilogueIdentityEEEvPijjj14CUtensorMap_stS9_S9_S9_S9_,"aw",@nobits
	.sectionflags	@""
	.align	1024
	.zero		1024


//--------------------- .nv.shared.reserved.0     --------------------------
	.section	.nv.shared.reserved.0,"aw",@nobits
	.align	8
	.weak		__nv_reservedSMEM_offset_0_alias
	.size		__nv_reservedSMEM_offset_0_alias, 0, 64
	.other		__nv_reservedSMEM_offset_0_alias,@"STO_CUDA_RESERVED_SHARED STV_DEFAULT"
__nv_reservedSMEM_offset_0_alias:
	.zero		0
.nv.shared.reserved.0:
	.zero		64
	.weak		__nv_reservedSMEM_allocation_phase
	.type		__nv_reservedSMEM_allocation_phase,@object
	.size		__nv_reservedSMEM_allocation_phase,(.L_0 - __nv_reservedSMEM_allocation_phase)
__nv_reservedSMEM_allocation_phase:
	.zero		1
.L_0:
	.zero		7
	.weak		__nv_reservedSMEM_devtool_atexit_pc
	.type		__nv_reservedSMEM_devtool_atexit_pc,@object
	.size		__nv_reservedSMEM_devtool_atexit_pc,(__nv_reservedSMEM_allocation_mask - __nv_reservedSMEM_devtool_atexit_pc)
__nv_reservedSMEM_devtool_atexit_pc:
	.zero		8
	.weak		__nv_reservedSMEM_allocation_mask
	.type		__nv_reservedSMEM_allocation_mask,@object
	.size		__nv_reservedSMEM_allocation_mask,(.L_2 - __nv_reservedSMEM_allocation_mask)
__nv_reservedSMEM_allocation_mask:
	.zero		4
.L_2:


//--------------------- .nv.global                --------------------------
	.section	.nv.global,"aw",@nobits
.nv.global:
	.type		_ZN47_INTERNAL_919bb7ad_9_kernel_cu_485efc25_28973684cute1_E,@object
	.size		_ZN47_INTERNAL_919bb7ad_9_kernel_cu_485efc25_28973684cute1_E,(_ZN47_INTERNAL_919bb7ad_9_kernel_cu_485efc25_28973684cuda3std3__45__cpo6cbeginE - _ZN47_INTERNAL_919bb7ad_9_kernel_cu_485efc25_28973684cute1_E)
_ZN47_INTERNAL_919bb7ad_9_kernel_cu_485efc25_28973684cute1_E:
	.zero		1
	.type		_ZN47_INTERNAL_919bb7ad_9_kernel_cu_485efc25_28973684cuda3std3__45__cpo6cbeginE,@object
	.size		_ZN47_INTERNAL_919bb7ad_9_kernel_cu_485efc25_28973684cuda3std3__45__cpo6cbeginE,(_ZN47_INTERNAL_919bb7ad_9_kernel_cu_485efc25_28973684cuda3std3__48in_placeE - _ZN47_INTERNAL_919bb7ad_9_kernel_cu_485efc25_28973684cuda3std3__45__cpo6cbeginE)
_ZN47_INTERNAL_919bb7ad_9_kernel_cu_485efc25_28973684cuda3std3__45__cpo6cbeginE:
	.zero		1
	.type		_ZN47_INTERNAL_919bb7ad_9_kernel_cu_485efc25_28973684cuda3std3__48in_placeE,@object
	.size		_ZN47_INTERNAL_919bb7ad_9_kernel_cu_485efc25_28973684cuda3std3__48in_placeE,(_ZN47_INTERNAL_919bb7ad_9_kernel_cu_485efc25_28973684cuda3std6ranges3__45__cpo9iter_moveE - _ZN47_INTERNAL_919bb7ad_9_kernel_cu_485efc25_28973684cuda3std3__48in_placeE)
_ZN47_INTERNAL_919bb7ad_9_kernel_cu_485efc25_28973684cuda3std3__48in_placeE:
	.zero		1
	.type		_ZN47_INTERNAL_919bb7ad_9_kernel_cu_485efc25_28973684cuda3std6ranges3__45__cpo9iter_moveE,@object
	.size		_ZN47_INTERNAL_919bb7ad_9_kernel_cu_485efc25_28973684cuda3std6ranges3__45__cpo9iter_moveE,(_ZN47_INTERNAL_919bb7ad_9_kernel_cu_485efc25_28973684cuda3std3__45__cpo5beginE - _ZN47_INTERNAL_919bb7ad_9_kernel_cu_485efc25_28973684cuda3std6ranges3__45__cpo9iter_moveE)
_ZN47_INTERNAL_919bb7ad_9_kernel_cu_485efc25_28973684cuda3std6ranges3__45__cpo9iter_moveE:
	.zero		1
	.type		_ZN47_INTERNAL_919bb7ad_9_kernel_cu_485efc25_28973684cuda3std3__45__cpo5beginE,@object
	.size		_ZN47_INTERNAL_919bb7ad_9_kernel_cu_485efc25_28973684cuda3std3__45__cpo5beginE,(_ZN47_INTERNAL_919bb7ad_9_kernel_cu_485efc25_28973684cuda3std3__449_GLOBAL__N__919bb7ad_9_kernel_cu_485efc25_28973686ignoreE - _ZN47_INTERNAL_919bb7ad_9_kernel_cu_485efc25_28973684cuda3std3__45__cpo5beginE)
_ZN47_INTERNAL_919bb7ad_9_kernel_cu_485efc25_28973684cuda3std3__45__cpo5beginE:
	.zero		1
	.type		_ZN47_INTERNAL_919bb7ad_9_kernel_cu_485efc25_28973684cuda3std3__449_GLOBAL__N__919bb7ad_9_kernel_cu_485efc25_28973686ignoreE,@object
	.size		_ZN47_INTERNAL_919bb7ad_9_kernel_cu_485efc25_28973684cuda3std3__449_GLOBAL__N__919bb7ad_9_kernel_cu_485efc25_28973686ignoreE,(_ZN47_INTERNAL_919bb7ad_9_kernel_cu_485efc25_28973684cute7productE - _ZN47_INTERNAL_919bb7ad_9_kernel_cu_485efc25_28973684cuda3std3__449_GLOBAL__N__919bb7ad_9_kernel_cu_485efc25_28973686ignoreE)
_ZN47_INTERNAL_919bb7ad_9_kernel_cu_485efc25_28973684cuda3std3__449_GLOBAL__N__919bb7ad_9_kernel_cu_485efc25_28973686ignoreE:
	.zero		1
	.type		_ZN47_INTERNAL_919bb7ad_9_kernel_cu_485efc25_28973684cute7productE,@object
	.size		_ZN47_INTERNAL_919bb7ad_9_kernel_cu_485efc25_28973684cute7productE,(_ZN47_INTERNAL_919bb7ad_9_kernel_cu_485efc25_28973684cuda3std3__45__cpo3endE - _ZN47_INTERNAL_919bb7ad_9_kernel_cu_485efc25_28973684cute7productE)
_ZN47_INTERNAL_919bb7ad_9_kernel_cu_485efc25_28973684cute7productE:
	.zero		1
	.type		_ZN47_INTERNAL_919bb7ad_9_kernel_cu_485efc25_28973684cuda3std3__45__cpo3endE,@object
	.size		_ZN47_INTERNAL_919bb7ad_9_kernel_cu_485efc25_28973684cuda3std3__45__cpo3endE,(_ZN47_INTERNAL_919bb7ad_9_kernel_cu_485efc25_28973684cuda3std3__419piecewise_constructE - _ZN47_INTERNAL_919bb7ad_9_kernel_cu_485efc25_28973684cuda3std3__45__cpo3endE)
_ZN47_INTERNAL_919bb7ad_9_kernel_cu_485efc25_28973684cuda3std3__45__cpo3endE:
	.zero		1
	.type		_ZN47_INTERNAL_919bb7ad_9_kernel_cu_485efc25_28973684cuda3std3__419piecewise_constructE,@object
	.size		_ZN47_INTERNAL_919bb7ad_9_kernel_cu_485efc25_28973684cuda3std3__419piecewise_constructE,(_ZN47_INTERNAL_919bb7ad_9_kernel_cu_485efc25_28973684cuda3std3__45__cpo4cendE - _ZN47_INTERNAL_919bb7ad_9_kernel_cu_485efc25_28973684cuda3std3__419piecewise_constructE)
_ZN47_INTERNAL_919bb7ad_9_kernel_cu_485efc25_28973684cuda3std3__419piecewise_constructE:
	.zero		1
	.type		_ZN47_INTERNAL_919bb7ad_9_kernel_cu_485efc25_28973684cuda3std3__45__cpo4cendE,@object
	.size		_ZN47_INTERNAL_919bb7ad_9_kernel_cu_485efc25_28973684cuda3std3__45__cpo4cendE,(_ZN47_INTERNAL_919bb7ad_9_kernel_cu_485efc25_28973684cuda3std6ranges3__45__cpo4swapE - _ZN47_INTERNAL_919bb7ad_9_kernel_cu_485efc25_28973684cuda3std3__45__cpo4cendE)
_ZN47_INTERNAL_919bb7ad_9_kernel_cu_485efc25_28973684cuda3std3__45__cpo4cendE:
	.zero		1
	.type		_ZN47_INTERNAL_919bb7ad_9_kernel_cu_485efc25_28973684cuda3std6ranges3__45__cpo4swapE,@object
	.size		_ZN47_INTERNAL_919bb7ad_9_kernel_cu_485efc25_28973684cuda3std6ranges3__45__cpo4swapE,(.L_10 - _ZN47_INTERNAL_919bb7ad_9_kernel_cu_485efc25_28973684cuda3std6ranges3__45__cpo4swapE)
_ZN47_INTERNAL_919bb7ad_9_kernel_cu_485efc25_28973684cuda3std6ranges3__45__cpo4swapE:
	.zero		1
.L_10:


//--------------------- .nv.constant0._ZN9deep_gemm24sm100_fp8_gemm_1d1d_implILN4cute4UMMA5MajorE0ELS3_0ELj0ELj7168ELj2048ELj128ELj192ELj128ELj1ELj128ELj128ELj128ELj4ELj128ELj128ELj1ELb0ELj143ELNS_8GemmTypeE0ELb0EN7cutlass10bfloat16_tENS_16EpilogueIdentityEEEvPijjj14CUtensorMap_stS9_S9_S9_S9_ --------------------------
	.section	.nv.constant0._ZN9deep_gemm24sm100_fp8_gemm_1d1d_implILN4cute4UMMA5MajorE0ELS3_0ELj0ELj7168ELj2048ELj128ELj192ELj128ELj1ELj128ELj128ELj128ELj4ELj128ELj128ELj1ELb0ELj143ELNS_8GemmTypeE0ELb0EN7cutlass10bfloat16_tENS_16EpilogueIdentityEEEvPijjj14CUtensorMap_stS9_S9_S9_S9_,"a",@progbits
	.sectionflags	@""
	.align	4
.nv.constant0._ZN9deep_gemm24sm100_fp8_gemm_1d1d_implILN4cute4UMMA5MajorE0ELS3_0ELj0ELj7168ELj2048ELj128ELj192ELj128ELj1ELj128ELj128ELj128ELj4ELj128ELj128ELj1ELb0ELj143ELNS_8GemmTypeE0ELb0EN7cutlass10bfloat16_tENS_16EpilogueIdentityEEEvPijjj14CUtensorMap_stS9_S9_S9_S9_:
	.zero		1600


//--------------------- SYMBOLS --------------------------

	.type		.nv.reservedSmem.offset0,@object
	.size		.nv.reservedSmem.offset0,0x4
	.type		.nv.reservedSmem.cap,@object
	.size		.nv.reservedSmem.cap,0x4
